	.headerflags	@"EF_CUDA_TEXMODE_UNIFIED EF_CUDA_64BIT_ADDRESS EF_CUDA_ACCELERATORS EF_CUDA_SM90 EF_CUDA_VIRTUAL_SM(EF_CUDA_SM90)"
	.elftype	@"ET_EXEC"


//--------------------- .nv.info                  --------------------------
	.section	.nv.info,"",@"SHT_CUDA_INFO"
	.align	4


	//----- nvinfo : EIATTR_REGCOUNT
	.align		4
        /*0000*/ 	.byte	0x04, 0x2f
        /*0002*/ 	.short	(.L_5 - .L_4)
	.align		4
.L_4:
        /*0004*/ 	.word	index@(triton_)
        /*0008*/ 	.word	0x0000004e


	//----- nvinfo : EIATTR_MIN_STACK_SIZE
	.align		4
.L_5:
        /*000c*/ 	.byte	0x04, 0x12
        /*000e*/ 	.short	(.L_7 - .L_6)
	.align		4
.L_6:
        /*0010*/ 	.word	index@($triton_$__internal_trig_reduction_slowpathd)
        /*0014*/ 	.word	0x00000030


	//----- nvinfo : EIATTR_FRAME_SIZE
	.align		4
.L_7:
        /*0018*/ 	.byte	0x04, 0x11
        /*001a*/ 	.short	(.L_9 - .L_8)
	.align		4
.L_8:
        /*001c*/ 	.word	index@($triton_$__internal_trig_reduction_slowpathd)
        /*0020*/ 	.word	0x00000030


	//----- nvinfo : EIATTR_MIN_STACK_SIZE
	.align		4
.L_9:
        /*0024*/ 	.byte	0x04, 0x12
        /*0026*/ 	.short	(.L_11 - .L_10)
	.align		4
.L_10:
        /*0028*/ 	.word	index@($triton_$__internal_accurate_pow)
        /*002c*/ 	.word	0x00000030


	//----- nvinfo : EIATTR_FRAME_SIZE
	.align		4
.L_11:
        /*0030*/ 	.byte	0x04, 0x11
        /*0032*/ 	.short	(.L_13 - .L_12)
	.align		4
.L_12:
        /*0034*/ 	.word	index@($triton_$__internal_accurate_pow)
        /*0038*/ 	.word	0x00000030


	//----- nvinfo : EIATTR_MIN_STACK_SIZE
	.align		4
.L_13:
        /*003c*/ 	.byte	0x04, 0x12
        /*003e*/ 	.short	(.L_15 - .L_14)
	.align		4
.L_14:
        /*0040*/ 	.word	index@($__internal_0_$__cuda_sm20_div_rn_f64_full)
        /*0044*/ 	.word	0x00000030


	//----- nvinfo : EIATTR_FRAME_SIZE
	.align		4
.L_15:
        /*0048*/ 	.byte	0x04, 0x11
        /*004a*/ 	.short	(.L_17 - .L_16)
	.align		4
.L_16:
        /*004c*/ 	.word	index@($__internal_0_$__cuda_sm20_div_rn_f64_full)
        /*0050*/ 	.word	0x00000030


	//----- nvinfo : EIATTR_MIN_STACK_SIZE
	.align		4
.L_17:
        /*0054*/ 	.byte	0x04, 0x12
        /*0056*/ 	.short	(.L_19 - .L_18)
	.align		4
.L_18:
        /*0058*/ 	.word	index@(triton_)
        /*005c*/ 	.word	0x00000030


	//----- nvinfo : EIATTR_FRAME_SIZE
	.align		4
.L_19:
        /*0060*/ 	.byte	0x04, 0x11
        /*0062*/ 	.short	(.L_21 - .L_20)
	.align		4
.L_20:
        /*0064*/ 	.word	index@(triton_)
        /*0068*/ 	.word	0x00000030


	//----- nvinfo : EIATTR_MIN_STACK_SIZE
	.align		4
.L_21:
        /*006c*/ 	.byte	0x04, 0x12
        /*006e*/ 	.short	(.L_23 - .L_22)
	.align		4
.L_22:
        /*0070*/ 	.word	index@(triton_)
        /*0074*/ 	.word	0x00000030
.L_23:


//--------------------- .nv.info.triton_          --------------------------
	.section	.nv.info.triton_,"",@"SHT_CUDA_INFO"
	.sectionflags	@""
	.align	4


	//----- nvinfo : EIATTR_CUDA_API_VERSION
	.align		4
        /*0000*/ 	.byte	0x04, 0x37
        /*0002*/ 	.short	(.L_25 - .L_24)
.L_24:
        /*0004*/ 	.word	0x0000007c


	//----- nvinfo : EIATTR_KPARAM_INFO
	.align		4
.L_25:
        /*0008*/ 	.byte	0x04, 0x17
        /*000a*/ 	.short	(.L_27 - .L_26)
.L_26:
        /*000c*/ 	.word	0x00000000
        /*0010*/ 	.short	0x0007
        /*0012*/ 	.short	0x002c
        /*0014*/ 	.byte	0x00, 0xf0, 0x11, 0x00


	//----- nvinfo : EIATTR_KPARAM_INFO
	.align		4
.L_27:
        /*0018*/ 	.byte	0x04, 0x17
        /*001a*/ 	.short	(.L_29 - .L_28)
.L_28:
        /*001c*/ 	.word	0x00000000
        /*0020*/ 	.short	0x0006
        /*0022*/ 	.short	0x0028
        /*0024*/ 	.byte	0x00, 0xf0, 0x11, 0x00


	//----- nvinfo : EIATTR_KPARAM_INFO
	.align		4
.L_29:
        /*0028*/ 	.byte	0x04, 0x17
        /*002a*/ 	.short	(.L_31 - .L_30)
.L_30:
        /*002c*/ 	.word	0x00000000
        /*0030*/ 	.short	0x0005
        /*0032*/ 	.short	0x0024
        /*0034*/ 	.byte	0x00, 0xf0, 0x11, 0x00


	//----- nvinfo : EIATTR_KPARAM_INFO
	.align		4
.L_31:
        /*0038*/ 	.byte	0x04, 0x17
        /*003a*/ 	.short	(.L_33 - .L_32)
.L_32:
        /*003c*/ 	.word	0x00000000
        /*0040*/ 	.short	0x0004
        /*0042*/ 	.short	0x0020
        /*0044*/ 	.byte	0x00, 0xf0, 0x11, 0x00


	//----- nvinfo : EIATTR_KPARAM_INFO
	.align		4
.L_33:
        /*0048*/ 	.byte	0x04, 0x17
        /*004a*/ 	.short	(.L_35 - .L_34)
.L_34:
        /*004c*/ 	.word	0x00000000
        /*0050*/ 	.short	0x0003
        /*0052*/ 	.short	0x0018
        /*0054*/ 	.byte	0x00, 0xf0, 0x21, 0x00


	//----- nvinfo : EIATTR_KPARAM_INFO
	.align		4
.L_35:
        /*0058*/ 	.byte	0x04, 0x17
        /*005a*/ 	.short	(.L_37 - .L_36)
.L_36:
        /*005c*/ 	.word	0x00000000
        /*0060*/ 	.short	0x0002
        /*0062*/ 	.short	0x0010
        /*0064*/ 	.byte	0x00, 0xf0, 0x21, 0x00


	//----- nvinfo : EIATTR_KPARAM_INFO
	.align		4
.L_37:
        /*0068*/ 	.byte	0x04, 0x17
        /*006a*/ 	.short	(.L_39 - .L_38)
.L_38:
        /*006c*/ 	.word	0x00000000
        /*0070*/ 	.short	0x0001
        /*0072*/ 	.short	0x0008
        /*0074*/ 	.byte	0x00, 0xf0, 0x21, 0x00


	//----- nvinfo : EIATTR_KPARAM_INFO
	.align		4
.L_39:
        /*0078*/ 	.byte	0x04, 0x17
        /*007a*/ 	.short	(.L_41 - .L_40)
.L_40:
        /*007c*/ 	.word	0x00000000
        /*0080*/ 	.short	0x0000
        /*0082*/ 	.short	0x0000
        /*0084*/ 	.byte	0x00, 0xf0, 0x21, 0x00


	//----- nvinfo : EIATTR_SPARSE_MMA_MASK
	.align		4
.L_41:
        /*0088*/ 	.byte	0x03, 0x50
        /*008a*/ 	.short	0x8000


	//----- nvinfo : EIATTR_MAXREG_COUNT
	.align		4
        /*008c*/ 	.byte	0x03, 0x1b
        /*008e*/ 	.short	0x00ff


	//----- nvinfo : EIATTR_EXIT_INSTR_OFFSETS
	.align		4
        /*0090*/ 	.byte	0x04, 0x1c
        /*0092*/ 	.short	(.L_43 - .L_42)


	//   ....[0]....
.L_42:
        /*0094*/ 	.word	0x00004130


	//   ....[1]....
        /*0098*/ 	.word	0x00004210


	//----- nvinfo : EIATTR_MAX_THREADS
	.align		4
.L_43:
        /*009c*/ 	.byte	0x04, 0x05
        /*009e*/ 	.short	(.L_45 - .L_44)
.L_44:
        /*00a0*/ 	.word	0x00000080
        /*00a4*/ 	.word	0x00000001
        /*00a8*/ 	.word	0x00000001


	//----- nvinfo : EIATTR_CRS_STACK_SIZE
	.align		4
.L_45:
        /*00ac*/ 	.byte	0x04, 0x1e
        /*00ae*/ 	.short	(.L_47 - .L_46)
.L_46:
        /*00b0*/ 	.word	0x00000000


	//----- nvinfo : EIATTR_CBANK_PARAM_SIZE
	.align		4
.L_47:
        /*00b4*/ 	.byte	0x03, 0x19
        /*00b6*/ 	.short	0x0030


	//----- nvinfo : EIATTR_PARAM_CBANK
	.align		4
        /*00b8*/ 	.byte	0x04, 0x0a
        /*00ba*/ 	.short	(.L_49 - .L_48)
	.align		4
.L_48:
        /*00bc*/ 	.word	index@(.nv.constant0.triton_)
        /*00c0*/ 	.short	0x0210
        /*00c2*/ 	.short	0x0030


	//----- nvinfo : EIATTR_SW_WAR
	.align		4
.L_49:
        /*00c4*/ 	.byte	0x04, 0x36
        /*00c6*/ 	.short	(.L_51 - .L_50)
.L_50:
        /*00c8*/ 	.word	0x00000008
.L_51:


//--------------------- .nv.callgraph             --------------------------
	.section	.nv.callgraph,"",@"SHT_CUDA_CALLGRAPH"
	.align	4
	.sectionentsize	8
	.align		4
        /*0000*/ 	.word	0x00000000
	.align		4
        /*0004*/ 	.word	0xffffffff
	.align		4
        /*0008*/ 	.word	0x00000000
	.align		4
        /*000c*/ 	.word	0xfffffffe
	.align		4
        /*0010*/ 	.word	0x00000000
	.align		4
        /*0014*/ 	.word	0xfffffffd
	.align		4
        /*0018*/ 	.word	0x00000000
	.align		4
        /*001c*/ 	.word	0xfffffffc


//--------------------- .nv.constant4             --------------------------
	.section	.nv.constant4,"a",@progbits
	.align	8
	.align		8
.nv.constant4:
        /*0000*/ 	.dword	_$_str
	.align		8
        /*0008*/ 	.dword	_$_str_$_1
	.align		8
        /*0010*/ 	.dword	__cudart_i2opi_d
	.align		8
        /*0018*/ 	.dword	__cudart_sin_cos_coeffs


//--------------------- .text.triton_             --------------------------
	.section	.text.triton_,"ax",@progbits
	.align	128
        .global         triton_
        .type           triton_,@function
        .size           triton_,(.L_x_90 - triton_)
        .other          triton_,@"STO_CUDA_ENTRY STV_DEFAULT"
triton_:
.text.triton_:
[----:B------:R-:W0:Y:S01]  /*0000*/  LDC R1, c[0x0][0x28] ;  /* 0x00000a00ff017b82 */ /* 0x000e220000000800 */
[----:B------:R-:W1:Y:S07]  /*0010*/  S2R R7, SR_TID.X ;  /* 0x0000000000077919 */ /* 0x000e6e0000002100 */
[----:B------:R-:W2:Y:S01]  /*0020*/  LDC.64 R2, c[0x0][0x210] ;  /* 0x00008400ff027b82 */ /* 0x000ea20000000a00 */
[----:B------:R-:W-:Y:S01]  /*0030*/  ULDC UR4, c[0x0][0x23c] ;  /* 0x00008f0000047ab9 */ /* 0x000fe20000000800 */
[----:B------:R-:W-:Y:S01]  /*0040*/  ULDC UR5, c[0x0][0x230] ;  /* 0x00008c0000057ab9 */ /* 0x000fe20000000800 */
[----:B------:R-:W3:Y:S01]  /*0050*/  S2R R10, SR_CTAID.X ;  /* 0x00000000000a7919 */ /* 0x000ee20000002500 */
[----:B------:R-:W-:Y:S01]  /*0060*/  PRMT R49, RZ, 0x7610, R49 ;  /* 0x00007610ff317816 */ /* 0x000fe20000000031 */
[----:B------:R-:W-:Y:S01]  /*0070*/  ULDC.64 UR6, c[0x0][0x208] ;  /* 0x0000820000067ab9 */ /* 0x000fe20000000a00 */
[----:B------:R-:W-:Y:S01]  /*0080*/  PRMT R51, RZ, 0x7610, R51 ;  /* 0x00007610ff337816 */ /* 0x000fe20000000033 */
[----:B0-----:R-:W-:Y:S01]  /*0090*/  VIADD R1, R1, 0xffffffd0 ;  /* 0xffffffd001017836 */ /* 0x001fe20000000000 */
[----:B------:R-:W0:Y:S01]  /*00a0*/  LDC.64 R4, c[0x0][0x218] ;  /* 0x00008600ff047b82 */ /* 0x000e220000000a00 */
[----:B------:R-:W-:-:S02]  /*00b0*/  PRMT R54, RZ, 0x7610, R54 ;  /* 0x00007610ff367816 */ /* 0x000fc40000000036 */
[----:B------:R-:W-:Y:S01]  /*00c0*/  PRMT R55, RZ, 0x7610, R55 ;  /* 0x00007610ff377816 */ /* 0x000fe20000000037 */
[----:B-1----:R-:W-:Y:S02]  /*00d0*/  IMAD.SHL.U32 R7, R7, 0x4, RZ ;  /* 0x0000000407077824 */ /* 0x002fe400078e00ff */
[----:B---3--:R-:W-:-:S05]  /*00e0*/  IMAD.SHL.U32 R0, R10, 0x200, RZ ;  /* 0x000002000a007824 */ /* 0x008fca00078e00ff */
[----:B------:R-:W-:-:S04]  /*00f0*/  LOP3.LUT R71, R0, 0x1fc, R7, 0xf8, !PT ;  /* 0x000001fc00477812 */ /* 0x000fc800078ef807 */
[----:B------:R-:W-:Y:S02]  /*0100*/  SHF.R.S32.HI R6, RZ, 0x1f, R71 ;  /* 0x0000001fff067819 */ /* 0x000fe40000011447 */
[----:B------:R-:W-:Y:S02]  /*0110*/  ISETP.GE.AND P2, PT, R71, UR4, PT ;  /* 0x0000000447007c0c */ /* 0x000fe4000bf46270 */
[----:B------:R-:W-:Y:S02]  /*0120*/  LEA.HI R6, R6, R71, RZ, 0x4 ;  /* 0x0000004706067211 */ /* 0x000fe400078f20ff */
[----:B------:R-:W-:Y:S02]  /*0130*/  P2R R73, PR, RZ, 0x4 ;  /* 0x00000004ff497803 */ /* 0x000fe40000000000 */
[----:B------:R-:W-:-:S04]  /*0140*/  SHF.R.S32.HI R72, RZ, 0x4, R6 ;  /* 0x00000004ff487819 */ /* 0x000fc80000011406 */
[C---:B------:R-:W-:Y:S01]  /*0150*/  ISETP.GE.AND P0, PT, R72.reuse, UR5, PT ;  /* 0x0000000548007c0c */ /* 0x040fe2000bf06270 */
[C---:B------:R-:W-:Y:S01]  /*0160*/  VIADD R8, R72.reuse, -UR5 ;  /* 0x8000000548087c36 */ /* 0x040fe20008000000 */
[C---:B------:R-:W-:Y:S01]  /*0170*/  ISETP.GE.AND P2, PT, R72.reuse, UR5, !P2 ;  /* 0x0000000548007c0c */ /* 0x040fe2000d746270 */
[----:B------:R-:W-:Y:S01]  /*0180*/  IMAD R9, R72, 0x3, RZ ;  /* 0x0000000348097824 */ /* 0x000fe200078e02ff */
[----:B------:R-:W-:Y:S01]  /*0190*/  ISETP.LT.AND P1, PT, R71, UR4, !P0 ;  /* 0x0000000447007c0c */ /* 0x000fe2000c721270 */
[----:B------:R-:W-:Y:S01]  /*01a0*/  IMAD R11, R8, 0x3, RZ ;  /* 0x00000003080b7824 */ /* 0x000fe200078e02ff */
[----:B------:R-:W-:Y:S01]  /*01b0*/  PRMT R48, RZ, 0x7610, R48 ;  /* 0x00007610ff307816 */ /* 0x000fe20000000030 */
[----:B--2---:R-:W-:Y:S01]  /*01c0*/  IMAD.WIDE R2, R9, 0x2, R2 ;  /* 0x0000000209027825 */ /* 0x004fe200078e0202 */
[----:B------:R-:W-:Y:S01]  /*01d0*/  PRMT R50, RZ, 0x7610, R50 ;  /* 0x00007610ff327816 */ /* 0x000fe20000000032 */
[----:B------:R-:W-:Y:S01]  /*01e0*/  ULDC UR4, c[0x0][0x238] ;  /* 0x00008e0000047ab9 */ /* 0x000fe20000000800 */
[----:B------:R-:W-:Y:S01]  /*01f0*/  PRMT R53, RZ, 0x7610, R53 ;  /* 0x00007610ff357816 */ /* 0x000fe20000000035 */
[----:B0-----:R-:W-:Y:S01]  /*0200*/  IMAD.WIDE R4, R11, 0x2, R4 ;  /* 0x000000020b047825 */ /* 0x001fe200078e0204 */
[----:B------:R-:W-:-:S04]  /*0210*/  PRMT R56, RZ, 0x7610, R56 ;  /* 0x00007610ff387816 */ /* 0x000fc80000000038 */
[----:B------:R-:W2:Y:S04]  /*0220*/  @P2 LDG.E.EL.U16 R48, desc[UR6][R4.64] ;  /* 0x0000000604302981 */ /* 0x000ea8000c2e1500 */
[----:B------:R-:W3:Y:S04]  /*0230*/  @P1 LDG.E.EL.U16 R49, desc[UR6][R2.64] ;  /* 0x0000000602311981 */ /* 0x000ee8000c2e1500 */
[----:B------:R-:W4:Y:S04]  /*0240*/  @P1 LDG.E.EL.U16 R51, desc[UR6][R2.64] ;  /* 0x0000000602331981 */ /* 0x000f28000c2e1500 */
[----:B------:R-:W5:Y:S04]  /*0250*/  @P1 LDG.E.EL.U16 R54, desc[UR6][R2.64] ;  /* 0x0000000602361981 */ /* 0x000f68000c2e1500 */
[----:B------:R0:W5:Y:S04]  /*0260*/  @P1 LDG.E.EL.U16 R55, desc[UR6][R2.64] ;  /* 0x0000000602371981 */ /* 0x000168000c2e1500 */
[----:B------:R-:W5:Y:S04]  /*0270*/  @P2 LDG.E.EL.U16 R50, desc[UR6][R4.64] ;  /* 0x0000000604322981 */ /* 0x000f68000c2e1500 */
[----:B------:R-:W5:Y:S04]  /*0280*/  @P2 LDG.E.EL.U16 R53, desc[UR6][R4.64] ;  /* 0x0000000604352981 */ /* 0x000f68000c2e1500 */
[----:B------:R1:W5:Y:S01]  /*0290*/  @P2 LDG.E.EL.U16 R56, desc[UR6][R4.64] ;  /* 0x0000000604382981 */ /* 0x000362000c2e1500 */
[----:B------:R-:W-:-:S02]  /*02a0*/  LOP3.LUT R6, R6, 0xfffffff0, RZ, 0xc0, !PT ;  /* 0xfffffff006067812 */ /* 0x000fc400078ec0ff */
[----:B------:R-:W-:Y:S02]  /*02b0*/  SHF.R.S32.HI R10, RZ, 0x16, R10 ;  /* 0x00000016ff0a7819 */ /* 0x000fe4000001140a */
[----:B------:R-:W-:Y:S01]  /*02c0*/  LOP3.LUT R0, R0, 0xc, R7, 0xf8, !PT ;  /* 0x0000000c00007812 */ /* 0x000fe200078ef807 */
[----:B------:R-:W-:Y:S01]  /*02d0*/  IMAD.IADD R71, R71, 0x1, -R6 ;  /* 0x0000000147477824 */ /* 0x000fe200078e0a06 */
[----:B------:R-:W-:Y:S02]  /*02e0*/  SGXT R7, R10, 0x1 ;  /* 0x000000010a07781a */ /* 0x000fe40000000200 */
[----:B0-----:R-:W-:Y:S02]  /*02f0*/  LOP3.LUT R2, R0, 0x1, RZ, 0xfc, !PT ;  /* 0x0000000100027812 */ /* 0x001fe400078efcff */
[----:B------:R-:W-:Y:S02]  /*0300*/  PRMT R3, R71, 0x8880, RZ ;  /* 0x0000888047037816 */ /* 0x000fe400000000ff */
[----:B-1----:R-:W-:-:S02]  /*0310*/  LEA.HI R4, R7, R2, RZ, 0x4 ;  /* 0x0000000207047211 */ /* 0x002fc400078f20ff */
[----:B------:R-:W-:Y:S02]  /*0320*/  SHF.R.S32.HI R3, RZ, 0x1, R3 ;  /* 0x00000001ff037819 */ /* 0x000fe40000011403 */
[----:B------:R-:W-:Y:S02]  /*0330*/  LOP3.LUT R5, R4, 0xfe10, RZ, 0xc0, !PT ;  /* 0x0000fe1004057812 */ /* 0x000fe400078ec0ff */
[----:B------:R-:W-:-:S03]  /*0340*/  PRMT R10, R3, 0x9910, RZ ;  /* 0x00009910030a7816 */ /* 0x000fc600000000ff */
[----:B------:R-:W-:Y:S01]  /*0350*/  IMAD.IADD R5, R2, 0x1, -R5 ;  /* 0x0000000102057824 */ /* 0x000fe200078e0a05 */
[----:B------:R-:W-:Y:S01]  /*0360*/  LOP3.LUT R3, R0, 0x3, RZ, 0xfc, !PT ;  /* 0x0000000300037812 */ /* 0x000fe200078efcff */
[----:B------:R-:W-:Y:S01]  /*0370*/  IMAD.SHL.U32 R10, R10, 0x2, RZ ;  /* 0x000000020a0a7824 */ /* 0x000fe200078e00ff */
[----:B------:R-:W-:Y:S02]  /*0380*/  LOP3.LUT R0, R0, 0x2, RZ, 0xfc, !PT ;  /* 0x0000000200007812 */ /* 0x000fe400078efcff */
[----:B------:R-:W-:Y:S02]  /*0390*/  LOP3.LUT R2, R5, 0x80, RZ, 0xc0, !PT ;  /* 0x0000008005027812 */ /* 0x000fe400078ec0ff */
[C---:B------:R-:W-:Y:S02]  /*03a0*/  LEA.HI R4, R7.reuse, R3, RZ, 0x4 ;  /* 0x0000000307047211 */ /* 0x040fe400078f20ff */
[----:B------:R-:W-:Y:S01]  /*03b0*/  LEA.HI R7, R7, R0, RZ, 0x4 ;  /* 0x0000000007077211 */ /* 0x000fe200078f20ff */
[----:B------:R-:W0:Y:S01]  /*03c0*/  I2F.F64 R10, R10 ;  /* 0x0000000a000a7312 */ /* 0x000e220000201c00 */
[----:B------:R-:W-:-:S02]  /*03d0*/  LEA.HI R2, R2, R5, RZ, 0x19 ;  /* 0x0000000502027211 */ /* 0x000fc400078fc8ff */
[----:B------:R-:W-:Y:S02]  /*03e0*/  LOP3.LUT R7, R7, 0x10, RZ, 0xc0, !PT ;  /* 0x0000001007077812 */ /* 0x000fe400078ec0ff */
[----:B------:R-:W-:-:S03]  /*03f0*/  PRMT R2, R2, 0x8880, RZ ;  /* 0x0000888002027816 */ /* 0x000fc600000000ff */
[----:B------:R-:W-:Y:S02]  /*0400*/  IMAD.IADD R7, R0, 0x1, -R7 ;  /* 0x0000000100077824 */ /* 0x000fe400078e0a07 */
[----:B------:R-:W-:-:S05]  /*0410*/  IMAD.MOV.U32 R0, RZ, RZ, R2 ;  /* 0x000000ffff007224 */ /* 0x000fca00078e0002 */
[----:B------:R-:W-:Y:S01]  /*0420*/  SHF.R.S32.HI R0, RZ, 0x1, R0 ;  /* 0x00000001ff007819 */ /* 0x000fe20000011400 */
[----:B0-----:R-:W-:-:S03]  /*0430*/  DMUL R10, R10, 0.0625 ;  /* 0x3fb000000a0a7828 */ /* 0x001fc60000000000 */
[----:B------:R-:W-:Y:S01]  /*0440*/  PRMT R12, R0, 0x9910, RZ ;  /* 0x00009910000c7816 */ /* 0x000fe200000000ff */
[----:B------:R-:W0:Y:S01]  /*0450*/  I2F.F64 R14, UR4 ;  /* 0x00000004000e7d12 */ /* 0x000e220008201c00 */
[----:B------:R-:W-:-:S03]  /*0460*/  LOP3.LUT R4, R4, 0xfe10, RZ, 0xc0, !PT ;  /* 0x0000fe1004047812 */ /* 0x000fc600078ec0ff */
[----:B------:R-:W-:Y:S02]  /*0470*/  IMAD.SHL.U32 R12, R12, 0x2, RZ ;  /* 0x000000020c0c7824 */ /* 0x000fe400078e00ff */
[----:B------:R-:W-:Y:S01]  /*0480*/  SHF.R.U32.HI R2, RZ, 0x14, R11 ;  /* 0x00000014ff027819 */ /* 0x000fe2000001160b */
[----:B------:R-:W-:-:S03]  /*0490*/  IMAD.IADD R4, R3, 0x1, -R4 ;  /* 0x0000000103047824 */ /* 0x000fc600078e0a04 */
[----:B------:R-:W1:Y:S01]  /*04a0*/  I2F.F64 R12, R12 ;  /* 0x0000000c000c7312 */ /* 0x000e620000201c00 */
[----:B------:R-:W-:Y:S01]  /*04b0*/  SGXT.U32 R2, R2, 0xb ;  /* 0x0000000b0202781a */ /* 0x000fe20000000000 */
[----:B------:R-:W-:Y:S01]  /*04c0*/  ULDC UR4, c[0x0][0x20] ;  /* 0x0000080000047ab9 */ /* 0x000fe20000000800 */
[----:B------:R-:W-:Y:S02]  /*04d0*/  LOP3.LUT R3, R4, 0x80, RZ, 0xc0, !PT ;  /* 0x0000008004037812 */ /* 0x000fe400078ec0ff */
[----:B------:R-:W-:Y:S01]  /*04e0*/  IADD3 R6, P3, R1, UR4, RZ ;  /* 0x0000000401067c10 */ /* 0x000fe2000ff7e0ff */
[----:B------:R-:W-:Y:S01]  /*04f0*/  VIADD R9, R2, 0xfffffc0c ;  /* 0xfffffc0c02097836 */ /* 0x000fe20000000000 */
[----:B------:R-:W-:Y:S01]  /*0500*/  PRMT R7, R7, 0x8880, RZ ;  /* 0x0000888007077816 */ /* 0x000fe200000000ff */
[----:B0-----:R-:W-:Y:S01]  /*0510*/  DADD R18, -RZ, |R14| ;  /* 0x00000000ff127229 */ /* 0x001fe2000000050e */
[----:B------:R-:W-:Y:S01]  /*0520*/  ULDC UR4, c[0x0][0x24] ;  /* 0x0000090000047ab9 */ /* 0x000fe20000000800 */
[----:B------:R-:W-:Y:S01]  /*0530*/  BSSY B0, `(.L_x_0) ;  /* 0x0000012000007945 */ /* 0x000fe20003800000 */
[----:B------:R-:W-:Y:S01]  /*0540*/  LEA.HI R40, R3, R4, RZ, 0x19 ;  /* 0x0000000403287211 */ /* 0x000fe200078fc8ff */
[----:B------:R-:W-:Y:S01]  /*0550*/  IMAD.X R0, RZ, RZ, UR4, P3 ;  /* 0x00000004ff007e24 */ /* 0x000fe200098e06ff */
[CC--:B------:R-:W-:Y:S01]  /*0560*/  SHF.L.U64.HI R8, R10.reuse, R9.reuse, R11 ;  /* 0x000000090a087219 */ /* 0x0c0fe2000001020b */
[----:B------:R-:W-:Y:S01]  /*0570*/  IMAD.MOV.U32 R3, RZ, RZ, R10 ;  /* 0x000000ffff037224 */ /* 0x000fe200078e000a */
[----:B------:R-:W-:Y:S01]  /*0580*/  SHF.R.S32.HI R7, RZ, 0x1, R7 ;  /* 0x00000001ff077819 */ /* 0x000fe20000011407 */
[----:B------:R-:W-:Y:S01]  /*0590*/  IMAD.MOV.U32 R2, RZ, RZ, R11 ;  /* 0x000000ffff027224 */ /* 0x000fe200078e000b */
[----:B------:R-:W-:-:S02]  /*05a0*/  SHF.L.U32 R9, R10, R9, RZ ;  /* 0x000000090a097219 */ /* 0x000fc400000006ff */
[----:B------:R-:W-:Y:S02]  /*05b0*/  MOV R4, 0x650 ;  /* 0x0000065000047802 */ /* 0x000fe40000000f00 */
[----:B--2---:R-:W-:Y:S02]  /*05c0*/  SEL R48, R48, RZ, P2 ;  /* 0x000000ff30307207 */ /* 0x004fe40001000000 */
[----:B---3--:R-:W-:Y:S02]  /*05d0*/  SEL R49, R49, RZ, P1 ;  /* 0x000000ff31317207 */ /* 0x008fe40000800000 */
[----:B----4-:R-:W-:Y:S02]  /*05e0*/  SEL R51, R51, RZ, P1 ;  /* 0x000000ff33337207 */ /* 0x010fe40000800000 */
[----:B-----5:R-:W-:Y:S02]  /*05f0*/  SEL R54, R54, RZ, P1 ;  /* 0x000000ff36367207 */ /* 0x020fe40000800000 */
[----:B------:R-:W-:-:S02]  /*0600*/  SEL R55, R55, RZ, P1 ;  /* 0x000000ff37377207 */ /* 0x000fc40000800000 */
[----:B------:R-:W-:Y:S02]  /*0610*/  SEL R50, R50, RZ, P2 ;  /* 0x000000ff32327207 */ /* 0x000fe40001000000 */
[----:B------:R-:W-:Y:S02]  /*0620*/  SEL R53, R53, RZ, P2 ;  /* 0x000000ff35357207 */ /* 0x000fe40001000000 */
[----:B-1----:R-:W-:-:S07]  /*0630*/  SEL R56, R56, RZ, P2 ;  /* 0x000000ff38387207 */ /* 0x002fce0001000000 */
[----:B------:R-:W-:Y:S05]  /*0640*/  CALL.REL.NOINC `($triton_$__internal_accurate_pow) ;  /* 0x00000040007c7944 */ /* 0x000fea0003c00000 */
[----:B------:R-:W-:Y:S05]  /*0650*/  BSYNC B0 ;  /* 0x0000000000007941 */ /* 0x000fea0003800000 */
.L_x_0:
[----:B------:R-:W0:Y:S01]  /*0660*/  LDC R57, c[0x0][0x238] ;  /* 0x00008e00ff397b82 */ /* 0x000e220000000800 */
[----:B------:R-:W-:Y:S02]  /*0670*/  ISETP.GE.AND P1, PT, R15, RZ, PT ;  /* 0x000000ff0f00720c */ /* 0x000fe40003f26270 */
[----:B0-----:R-:W-:-:S04]  /*0680*/  ISETP.NE.AND P2, PT, R57, RZ, PT ;  /* 0x000000ff3900720c */ /* 0x001fc80003f45270 */
[----:B------:R-:W-:-:S09]  /*0690*/  P2R R2, PR, RZ, 0x4 ;  /* 0x00000004ff027803 */ /* 0x000fd20000000000 */
[----:B------:R-:W-:Y:S05]  /*06a0*/  @P2 BRA `(.L_x_1) ;  /* 0x0000000000202947 */ /* 0x000fea0003800000 */
[----:B------:R-:W-:Y:S01]  /*06b0*/  ISETP.NE.U32.AND P3, PT, R9, RZ, PT ;  /* 0x000000ff0900720c */ /* 0x000fe20003f65070 */
[----:B------:R-:W-:Y:S01]  /*06c0*/  IMAD.MOV.U32 R2, RZ, RZ, RZ ;  /* 0x000000ffff027224 */ /* 0x000fe200078e00ff */
[----:B------:R-:W-:Y:S02]  /*06d0*/  ISETP.GE.AND P2, PT, R11, RZ, PT ;  /* 0x000000ff0b00720c */ /* 0x000fe40003f46270 */
[----:B------:R-:W-:-:S13]  /*06e0*/  ISETP.NE.AND.EX P3, PT, R8, -0x80000000, PT, P3 ;  /* 0x800000000800780c */ /* 0x000fda0003f65330 */
[----:B------:R-:W-:-:S06]  /*06f0*/  DSETP.NEU.AND P3, PT, |R10|, 0.5, !P3 ;  /* 0x3fe000000a00742a */ /* 0x000fcc0005f6d200 */
[----:B------:R-:W-:-:S04]  /*0700*/  SEL R3, R15, RZ, P3 ;  /* 0x000000ff0f037207 */ /* 0x000fc80001800000 */
[----:B------:R-:W-:Y:S01]  /*0710*/  @!P2 LOP3.LUT R3, R3, 0x7ff00000, RZ, 0xfc, !PT ;  /* 0x7ff000000303a812 */ /* 0x000fe200078efcff */
[----:B------:R-:W-:Y:S06]  /*0720*/  BRA `(.L_x_2) ;  /* 0x00000000002c7947 */ /* 0x000fec0003800000 */
.L_x_1:
[----:B------:R-:W0:Y:S01]  /*0730*/  FRND.F64.TRUNC R2, R10 ;  /* 0x0000000a00027313 */ /* 0x000e22000030d800 */
[----:B------:R-:W-:Y:S02]  /*0740*/  ISETP.NE.U32.AND P2, PT, R9, RZ, PT ;  /* 0x000000ff0900720c */ /* 0x000fe40003f45070 */
[----:B------:R-:W-:Y:S02]  /*0750*/  LOP3.LUT R4, R20, 0x80000000, RZ, 0x3c, !PT ;  /* 0x8000000014047812 */ /* 0x000fe400078e3cff */
[----:B------:R-:W-:-:S04]  /*0760*/  ISETP.NE.AND.EX P2, PT, R8, -0x80000000, PT, P2 ;  /* 0x800000000800780c */ /* 0x000fc80003f45320 */
[----:B------:R-:W-:Y:S02]  /*0770*/  @!P1 FSEL R20, R4, R20, !P2 ;  /* 0x0000001404149208 */ /* 0x000fe40005000000 */
[----:B------:R-:W-:Y:S01]  /*0780*/  PLOP3.LUT P3, PT, P2, PT, PT, 0x8, 0x0 ;  /* 0x000000000000781c */ /* 0x000fe2000176e170 */
[----:B0-----:R-:W-:-:S06]  /*0790*/  DSETP.NEU.AND P4, PT, R2, R10, PT ;  /* 0x0000000a0200722a */ /* 0x001fcc0003f8d000 */
[----:B------:R-:W-:Y:S02]  /*07a0*/  @!P1 FSEL R16, R16, RZ, !P4 ;  /* 0x000000ff10109208 */ /* 0x000fe40006000000 */
[----:B------:R-:W-:-:S03]  /*07b0*/  @!P1 FSEL R20, R20, -QNAN , !P4 ;  /* 0xfff8000014149808 */ /* 0x000fc60006000000 */
[----:B------:R-:W-:Y:S02]  /*07c0*/  IMAD.MOV.U32 R2, RZ, RZ, R16 ;  /* 0x000000ffff027224 */ /* 0x000fe400078e0010 */
[----:B------:R-:W-:-:S07]  /*07d0*/  IMAD.MOV.U32 R3, RZ, RZ, R20 ;  /* 0x000000ffff037224 */ /* 0x000fce00078e0014 */
.L_x_2:
[C---:B------:R-:W-:Y:S01]  /*07e0*/  DADD R4, R14.reuse, R10 ;  /* 0x000000000e047229 */ /* 0x040fe2000000000a */
[----:B------:R-:W-:Y:S01]  /*07f0*/  PRMT R46, R7, 0x9910, RZ ;  /* 0x00009910072e7816 */ /* 0x000fe200000000ff */
[----:B------:R-:W-:Y:S01]  /*0800*/  BSSY B0, `(.L_x_3) ;  /* 0x0000029000007945 */ /* 0x000fe20003800000 */
[----:B------:R-:W-:Y:S01]  /*0810*/  DSETP.NAN.AND P2, PT, |R14|, |R14|, PT ;  /* 0x4000000e0e00722a */ /* 0x000fe20003f48200 */
[----:B------:R-:W-:Y:S01]  /*0820*/  IMAD.MOV.U32 R42, RZ, RZ, R2 ;  /* 0x000000ffff2a7224 */ /* 0x000fe200078e0002 */
[----:B------:R-:W-:Y:S01]  /*0830*/  DMUL R12, R12, 0.0625 ;  /* 0x3fb000000c0c7828 */ /* 0x000fe20000000000 */
[----:B------:R-:W-:Y:S02]  /*0840*/  IMAD.MOV.U32 R43, RZ, RZ, R3 ;  /* 0x000000ffff2b7224 */ /* 0x000fe400078e0003 */
[----:B------:R-:W-:Y:S02]  /*0850*/  IMAD.SHL.U32 R46, R46, 0x2, RZ ;  /* 0x000000022e2e7824 */ /* 0x000fe400078e00ff */
[----:B------:R-:W-:-:S04]  /*0860*/  LOP3.LUT R8, R5, 0x7ff00000, RZ, 0xc0, !PT ;  /* 0x7ff0000005087812 */ /* 0x000fc800078ec0ff */
[----:B------:R-:W-:-:S13]  /*0870*/  ISETP.NE.AND P4, PT, R8, 0x7ff00000, PT ;  /* 0x7ff000000800780c */ /* 0x000fda0003f85270 */
[----:B------:R-:W-:Y:S05]  /*0880*/  @P4 BRA `(.L_x_4) ;  /* 0x0000000000804947 */ /* 0x000fea0003800000 */
[----:B------:R-:W-:Y:S02]  /*0890*/  IMAD.MOV.U32 R42, RZ, RZ, R4 ;  /* 0x000000ffff2a7224 */ /* 0x000fe400078e0004 */
[----:B------:R-:W-:Y:S01]  /*08a0*/  IMAD.MOV.U32 R43, RZ, RZ, R5 ;  /* 0x000000ffff2b7224 */ /* 0x000fe200078e0005 */
[----:B------:R-:W-:Y:S06]  /*08b0*/  @P2 BRA `(.L_x_4) ;  /* 0x0000000000742947 */ /* 0x000fec0003800000 */
[----:B------:R-:W-:Y:S01]  /*08c0*/  DSETP.NAN.AND P4, PT, |R10|, |R10|, PT ;  /* 0x4000000a0a00722a */ /* 0x000fe20003f88200 */
[----:B------:R-:W-:Y:S02]  /*08d0*/  IMAD.MOV.U32 R42, RZ, RZ, R4 ;  /* 0x000000ffff2a7224 */ /* 0x000fe400078e0004 */
[----:B------:R-:W-:-:S11]  /*08e0*/  IMAD.MOV.U32 R43, RZ, RZ, R5 ;  /* 0x000000ffff2b7224 */ /* 0x000fd600078e0005 */
[----:B------:R-:W-:Y:S05]  /*08f0*/  @P4 BRA `(.L_x_4) ;  /* 0x0000000000644947 */ /* 0x000fea0003800000 */
[----:B------:R-:W-:Y:S02]  /*0900*/  ISETP.NE.AND P4, PT, R10, RZ, PT ;  /* 0x000000ff0a00720c */ /* 0x000fe40003f85270 */
[----:B------:R-:W-:-:S04]  /*0910*/  LOP3.LUT R4, R11, 0x7fffffff, RZ, 0xc0, !PT ;  /* 0x7fffffff0b047812 */ /* 0x000fc800078ec0ff */
[----:B------:R-:W-:-:S13]  /*0920*/  ISETP.EQ.AND P4, PT, R4, 0x7ff00000, !P4 ;  /* 0x7ff000000400780c */ /* 0x000fda0006782270 */
[----:B------:R-:W-:Y:S05]  /*0930*/  @!P4 BRA `(.L_x_5) ;  /* 0x000000000020c947 */ /* 0x000fea0003800000 */
[----:B------:R-:W-:Y:S01]  /*0940*/  ISETP.GE.AND P3, PT, R11, RZ, PT ;  /* 0x000000ff0b00720c */ /* 0x000fe20003f66270 */
[----:B------:R-:W-:-:S06]  /*0950*/  DSETP.GT.AND P4, PT, |R14|, 1, PT ;  /* 0x3ff000000e00742a */ /* 0x000fcc0003f84200 */
[----:B------:R-:W-:Y:S02]  /*0960*/  SEL R42, RZ, 0x7ff00000, !P4 ;  /* 0x7ff00000ff2a7807 */ /* 0x000fe40006000000 */
[----:B------:R-:W-:-:S04]  /*0970*/  ISETP.NE.AND P4, PT, R57, -0x1, PT ;  /* 0xffffffff3900780c */ /* 0x000fc80003f85270 */
[----:B------:R-:W-:-:S04]  /*0980*/  @!P3 LOP3.LUT R42, R42, 0x7ff00000, RZ, 0x3c, !PT ;  /* 0x7ff000002a2ab812 */ /* 0x000fc800078e3cff */
[----:B------:R-:W-:Y:S01]  /*0990*/  SEL R43, R42, 0x3ff00000, P4 ;  /* 0x3ff000002a2b7807 */ /* 0x000fe20002000000 */
[----:B------:R-:W-:Y:S01]  /*09a0*/  IMAD.MOV.U32 R42, RZ, RZ, RZ ;  /* 0x000000ffff2a7224 */ /* 0x000fe200078e00ff */
[----:B------:R-:W-:Y:S06]  /*09b0*/  BRA `(.L_x_4) ;  /* 0x0000000000347947 */ /* 0x000fec0003800000 */
.L_x_5:
[----:B------:R-:W-:Y:S01]  /*09c0*/  ISETP.NE.AND P4, PT, R14, RZ, PT ;  /* 0x000000ff0e00720c */ /* 0x000fe20003f85270 */
[----:B------:R-:W-:Y:S01]  /*09d0*/  IMAD.MOV.U32 R42, RZ, RZ, R2 ;  /* 0x000000ffff2a7224 */ /* 0x000fe200078e0002 */
[----:B------:R-:W-:Y:S01]  /*09e0*/  LOP3.LUT R5, R15, 0x7fffffff, RZ, 0xc0, !PT ;  /* 0x7fffffff0f057812 */ /* 0x000fe200078ec0ff */
[----:B------:R-:W-:-:S03]  /*09f0*/  IMAD.MOV.U32 R43, RZ, RZ, R3 ;  /* 0x000000ffff2b7224 */ /* 0x000fc600078e0003 */
[----:B------:R-:W-:-:S13]  /*0a00*/  ISETP.EQ.AND P4, PT, R5, 0x7ff00000, !P4 ;  /* 0x7ff000000500780c */ /* 0x000fda0006782270 */
[----:B------:R-:W-:Y:S05]  /*0a10*/  @!P4 BRA `(.L_x_4) ;  /* 0x00000000001cc947 */ /* 0x000fea0003800000 */
[----:B------:R-:W-:Y:S01]  /*0a20*/  ISETP.GE.AND P4, PT, R11, RZ, PT ;  /* 0x000000ff0b00720c */ /* 0x000fe20003f86270 */
[----:B------:R-:W-:-:S03]  /*0a30*/  IMAD.MOV.U32 R42, RZ, RZ, RZ ;  /* 0x000000ffff2a7224 */ /* 0x000fc600078e00ff */
[----:B------:R-:W-:Y:S02]  /*0a40*/  SEL R43, RZ, 0x7ff00000, !P4 ;  /* 0x7ff00000ff2b7807 */ /* 0x000fe40006000000 */
[----:B------:R-:W-:-:S03]  /*0a50*/  ISETP.NE.AND P4, PT, R4, 0x3fe00000, PT ;  /* 0x3fe000000400780c */ /* 0x000fc60003f85270 */
[----:B------:R-:W-:-:S05]  /*0a60*/  VIADD R2, R43, 0x80000000 ;  /* 0x800000002b027836 */ /* 0x000fca0000000000 */
[----:B------:R-:W-:-:S04]  /*0a70*/  SEL R2, R2, R43, P4 ;  /* 0x0000002b02027207 */ /* 0x000fc80002000000 */
[----:B------:R-:W-:-:S07]  /*0a80*/  @!P1 SEL R43, R2, R43, P3 ;  /* 0x0000002b022b9207 */ /* 0x000fce0001800000 */
.L_x_4:
[----:B------:R-:W-:Y:S05]  /*0a90*/  BSYNC B0 ;  /* 0x0000000000007941 */ /* 0x000fea0003800000 */
.L_x_3:
[----:B------:R-:W-:Y:S01]  /*0aa0*/  SHF.R.U32.HI R2, RZ, 0x14, R13 ;  /* 0x00000014ff027819 */ /* 0x000fe2000001160d */
[----:B------:R-:W0:Y:S01]  /*0ab0*/  I2F.F64 R46, R46 ;  /* 0x0000002e002e7312 */ /* 0x000e220000201c00 */
[----:B------:R-:W-:Y:S01]  /*0ac0*/  PRMT R7, R40, 0x8880, RZ ;  /* 0x0000888028077816 */ /* 0x000fe200000000ff */
[----:B------:R-:W-:Y:S01]  /*0ad0*/  DADD R18, -RZ, |R14| ;  /* 0x00000000ff127229 */ /* 0x000fe2000000050e */
[----:B------:R-:W-:Y:S01]  /*0ae0*/  SGXT.U32 R2, R2, 0xb ;  /* 0x0000000b0202781a */ /* 0x000fe20000000000 */
[----:B------:R-:W-:Y:S01]  /*0af0*/  BSSY B0, `(.L_x_6) ;  /* 0x0000009000007945 */ /* 0x000fe20003800000 */
[----:B------:R-:W-:Y:S01]  /*0b00*/  IMAD.MOV.U32 R3, RZ, RZ, R12 ;  /* 0x000000ffff037224 */ /* 0x000fe200078e000c */
[----:B------:R-:W-:Y:S02]  /*0b10*/  SHF.R.S32.HI R7, RZ, 0x1, R7 ;  /* 0x00000001ff077819 */ /* 0x000fe40000011407 */
[----:B------:R-:W-:Y:S01]  /*0b20*/  VIADD R9, R2, 0xfffffc0c ;  /* 0xfffffc0c02097836 */ /* 0x000fe20000000000 */
[----:B------:R-:W-:Y:S01]  /*0b30*/  MOV R4, 0xb80 ;  /* 0x00000b8000047802 */ /* 0x000fe20000000f00 */
[----:B------:R-:W-:-:S03]  /*0b40*/  IMAD.MOV.U32 R2, RZ, RZ, R13 ;  /* 0x000000ffff027224 */ /* 0x000fc600078e000d */
[CC--:B------:R-:W-:Y:S02]  /*0b50*/  SHF.L.U64.HI R8, R12.reuse, R9.reuse, R13 ;  /* 0x000000090c087219 */ /* 0x0c0fe4000001020d */
[----:B0-----:R-:W-:-:S07]  /*0b60*/  SHF.L.U32 R9, R12, R9, RZ ;  /* 0x000000090c097219 */ /* 0x001fce00000006ff */
[----:B------:R-:W-:Y:S05]  /*0b70*/  CALL.REL.NOINC `($triton_$__internal_accurate_pow) ;  /* 0x0000003c00307944 */ /* 0x000fea0003c00000 */
[----:B------:R-:W-:Y:S05]  /*0b80*/  BSYNC B0 ;  /* 0x0000000000007941 */ /* 0x000fea0003800000 */
.L_x_6:
[----:B------:R-:W-:-:S13]  /*0b90*/  ISETP.NE.AND P3, PT, R57, RZ, PT ;  /* 0x000000ff3900720c */ /* 0x000fda0003f65270 */
        /* <DEDUP_REMOVED lines=9> */
.L_x_7:
        /* <DEDUP_REMOVED lines=11> */
.L_x_8:
[----:B------:R-:W-:Y:S01]  /*0ce0*/  DADD R4, R14, R12 ;  /* 0x000000000e047229 */ /* 0x000fe2000000000c */
[----:B------:R-:W-:Y:S01]  /*0cf0*/  PRMT R40, R7, 0x9910, RZ ;  /* 0x0000991007287816 */ /* 0x000fe200000000ff */
[----:B------:R-:W-:Y:S01]  /*0d00*/  BSSY B0, `(.L_x_9) ;  /* 0x0000029000007945 */ /* 0x000fe20003800000 */
[----:B------:R-:W-:Y:S01]  /*0d10*/  DMUL R46, R46, 0.0625 ;  /* 0x3fb000002e2e7828 */ /* 0x000fe20000000000 */
[----:B------:R-:W-:Y:S02]  /*0d20*/  IMAD.MOV.U32 R44, RZ, RZ, R2 ;  /* 0x000000ffff2c7224 */ /* 0x000fe400078e0002 */
        /* <DEDUP_REMOVED lines=16> */
[----:B------:R-:W0:Y:S01]  /*0e30*/  LDC R2, c[0x0][0x238] ;  /* 0x00008e00ff027b82 */ /* 0x000e220000000800 */
[----:B------:R-:W-:Y:S01]  /*0e40*/  ISETP.GE.AND P3, PT, R13, RZ, PT ;  /* 0x000000ff0d00720c */ /* 0x000fe20003f66270 */
[----:B------:R-:W-:-:S06]  /*0e50*/  DSETP.GT.AND P4, PT, |R14|, 1, PT ;  /* 0x3ff000000e00742a */ /* 0x000fcc0003f84200 */
[----:B------:R-:W-:-:S06]  /*0e60*/  SEL R44, RZ, 0x7ff00000, !P4 ;  /* 0x7ff00000ff2c7807 */ /* 0x000fcc0006000000 */
[----:B------:R-:W-:Y:S02]  /*0e70*/  @!P3 LOP3.LUT R44, R44, 0x7ff00000, RZ, 0x3c, !PT ;  /* 0x7ff000002c2cb812 */ /* 0x000fe400078e3cff */
[----:B0-----:R-:W-:-:S04]  /*0e80*/  ISETP.NE.AND P4, PT, R2, -0x1, PT ;  /* 0xffffffff0200780c */ /* 0x001fc80003f85270 */
[----:B------:R-:W-:Y:S01]  /*0e90*/  SEL R45, R44, 0x3ff00000, P4 ;  /* 0x3ff000002c2d7807 */ /* 0x000fe20002000000 */
[----:B------:R-:W-:Y:S01]  /*0ea0*/  IMAD.MOV.U32 R44, RZ, RZ, RZ ;  /* 0x000000ffff2c7224 */ /* 0x000fe200078e00ff */
[----:B------:R-:W-:Y:S07]  /*0eb0*/  BRA `(.L_x_10) ;  /* 0x0000000000347947 */ /* 0x000fee0003800000 */
.L_x_11:
        /* <DEDUP_REMOVED lines=13> */
.L_x_10:
[----:B------:R-:W-:Y:S05]  /*0f90*/  BSYNC B0 ;  /* 0x0000000000007941 */ /* 0x000fea0003800000 */
.L_x_9:
[----:B------:R-:W-:Y:S01]  /*0fa0*/  SHF.R.U32.HI R2, RZ, 0x14, R47 ;  /* 0x00000014ff027819 */ /* 0x000fe2000001162f */
[----:B------:R-:W0:Y:S01]  /*0fb0*/  I2F.F64 R40, R40 ;  /* 0x0000002800287312 */ /* 0x000e220000201c00 */
[----:B------:R-:W-:Y:S01]  /*0fc0*/  DADD R18, -RZ, |R14| ;  /* 0x00000000ff127229 */ /* 0x000fe2000000050e */
[----:B------:R-:W-:Y:S01]  /*0fd0*/  BSSY B0, `(.L_x_12) ;  /* 0x000000d000007945 */ /* 0x000fe20003800000 */
[----:B------:R-:W-:Y:S01]  /*0fe0*/  SGXT.U32 R2, R2, 0xb ;  /* 0x0000000b0202781a */ /* 0x000fe20000000000 */
[----:B------:R-:W-:Y:S01]  /*0ff0*/  IMAD.U32 R49, R49, 0x10000, RZ ;  /* 0x0001000031317824 */ /* 0x000fe200078e00ff */
[----:B------:R-:W-:Y:S01]  /*1000*/  MOV R4, 0x10a0 ;  /* 0x000010a000047802 */ /* 0x000fe20000000f00 */
[----:B------:R-:W-:Y:S02]  /*1010*/  IMAD.U32 R51, R51, 0x10000, RZ ;  /* 0x0001000033337824 */ /* 0x000fe400078e00ff */
[----:B------:R-:W-:Y:S02]  /*1020*/  VIADD R5, R2, 0xfffffc0c ;  /* 0xfffffc0c02057836 */ /* 0x000fe40000000000 */
[----:B------:R-:W-:-:S02]  /*1030*/  IMAD.U32 R9, R48, 0x10000, RZ ;  /* 0x0001000030097824 */ /* 0x000fc400078e00ff */
[----:B------:R-:W-:Y:S01]  /*1040*/  IMAD.U32 R50, R50, 0x10000, RZ ;  /* 0x0001000032327824 */ /* 0x000fe200078e00ff */
[CCC-:B------:R-:W-:Y:S01]  /*1050*/  SHF.L.U64.HI R7, R46.reuse, R5.reuse, R47.reuse ;  /* 0x000000052e077219 */ /* 0x1c0fe2000001022f */
[----:B------:R-:W-:Y:S01]  /*1060*/  IMAD.MOV.U32 R3, RZ, RZ, R46 ;  /* 0x000000ffff037224 */ /* 0x000fe200078e002e */
[----:B------:R-:W-:Y:S01]  /*1070*/  SHF.L.U32 R8, R46, R5, RZ ;  /* 0x000000052e087219 */ /* 0x000fe200000006ff */
[----:B0-----:R-:W-:-:S07]  /*1080*/  IMAD.MOV.U32 R2, RZ, RZ, R47 ;  /* 0x000000ffff027224 */ /* 0x001fce00078e002f */
[----:B------:R-:W-:Y:S05]  /*1090*/  CALL.REL.NOINC `($triton_$__internal_accurate_pow) ;  /* 0x0000003400e87944 */ /* 0x000fea0003c00000 */
[----:B------:R-:W-:Y:S05]  /*10a0*/  BSYNC B0 ;  /* 0x0000000000007941 */ /* 0x000fea0003800000 */
.L_x_12:
        /* <DEDUP_REMOVED lines=10> */
.L_x_13:
        /* <DEDUP_REMOVED lines=11> */
.L_x_14:
[----:B------:R-:W-:Y:S01]  /*1200*/  DADD R4, R14, R46 ;  /* 0x000000000e047229 */ /* 0x000fe2000000002e */
[----:B------:R-:W-:Y:S01]  /*1210*/  BSSY B0, `(.L_x_15) ;  /* 0x000002c000007945 */ /* 0x000fe20003800000 */
[----:B------:R-:W-:Y:S01]  /*1220*/  DMUL R40, R40, 0.0625 ;  /* 0x3fb0000028287828 */ /* 0x000fe20000000000 */
[----:B------:R-:W-:Y:S01]  /*1230*/  IMAD.U32 R54, R54, 0x10000, RZ ;  /* 0x0001000036367824 */ /* 0x000fe200078e00ff */
[----:B------:R-:W-:Y:S01]  /*1240*/  DSETP.NEU.AND P5, PT, R12, RZ, PT ;  /* 0x000000ff0c00722a */ /* 0x000fe20003fad000 */
[----:B------:R-:W-:Y:S01]  /*1250*/  IMAD.U32 R53, R53, 0x10000, RZ ;  /* 0x0001000035357824 */ /* 0x000fe200078e00ff */
[----:B------:R-:W-:Y:S01]  /*1260*/  DSETP.NEU.AND P4, PT, R10, RZ, PT ;  /* 0x000000ff0a00722a */ /* 0x000fe20003f8d000 */
[----:B------:R-:W-:-:S03]  /*1270*/  IMAD.MOV.U32 R10, RZ, RZ, R2 ;  /* 0x000000ffff0a7224 */ /* 0x000fc600078e0002 */
[----:B------:R-:W-:Y:S01]  /*1280*/  LOP3.LUT R7, R5, 0x7ff00000, RZ, 0xc0, !PT ;  /* 0x7ff0000005077812 */ /* 0x000fe200078ec0ff */
[----:B------:R-:W-:-:S03]  /*1290*/  IMAD.MOV.U32 R11, RZ, RZ, R3 ;  /* 0x000000ffff0b7224 */ /* 0x000fc600078e0003 */
        /* <DEDUP_REMOVED lines=9> */
[----:B------:R-:W-:Y:S02]  /*1330*/  LOP3.LUT R4, R47, 0x7fffffff, RZ, 0xc0, !PT ;  /* 0x7fffffff2f047812 */ /* 0x000fe400078ec0ff */
[----:B------:R-:W-:-:S04]  /*1340*/  ISETP.NE.AND P6, PT, R46, RZ, PT ;  /* 0x000000ff2e00720c */ /* 0x000fc80003fc5270 */
[----:B------:R-:W-:-:S13]  /*1350*/  ISETP.EQ.AND P6, PT, R4, 0x7ff00000, !P6 ;  /* 0x7ff000000400780c */ /* 0x000fda00077c2270 */
[----:B------:R-:W-:Y:S05]  /*1360*/  @!P6 BRA `(.L_x_17) ;  /* 0x000000000024e947 */ /* 0x000fea0003800000 */
[----:B------:R-:W0:Y:S01]  /*1370*/  LDC R2, c[0x0][0x238] ;  /* 0x00008e00ff027b82 */ /* 0x000e220000000800 */
[----:B------:R-:W-:-:S06]  /*1380*/  DSETP.GT.AND P3, PT, |R14|, 1, PT ;  /* 0x3ff000000e00742a */ /* 0x000fcc0003f64200 */
[----:B------:R-:W-:Y:S02]  /*1390*/  SEL R10, RZ, 0x7ff00000, !P3 ;  /* 0x7ff00000ff0a7807 */ /* 0x000fe40005800000 */
[----:B------:R-:W-:-:S13]  /*13a0*/  ISETP.GE.AND P3, PT, R47, RZ, PT ;  /* 0x000000ff2f00720c */ /* 0x000fda0003f66270 */
[----:B------:R-:W-:Y:S02]  /*13b0*/  @!P3 LOP3.LUT R10, R10, 0x7ff00000, RZ, 0x3c, !PT ;  /* 0x7ff000000a0ab812 */ /* 0x000fe400078e3cff */
[----:B0-----:R-:W-:-:S04]  /*13c0*/  ISETP.NE.AND P3, PT, R2, -0x1, PT ;  /* 0xffffffff0200780c */ /* 0x001fc80003f65270 */
[----:B------:R-:W-:Y:S01]  /*13d0*/  SEL R11, R10, 0x3ff00000, P3 ;  /* 0x3ff000000a0b7807 */ /* 0x000fe20001800000 */
[----:B------:R-:W-:Y:S01]  /*13e0*/  IMAD.MOV.U32 R10, RZ, RZ, RZ ;  /* 0x000000ffff0a7224 */ /* 0x000fe200078e00ff */
[----:B------:R-:W-:Y:S07]  /*13f0*/  BRA `(.L_x_16) ;  /* 0x0000000000347947 */ /* 0x000fee0003800000 */
.L_x_17:
[----:B------:R-:W-:Y:S01]  /*1400*/  LOP3.LUT R5, R15, 0x7fffffff, RZ, 0xc0, !PT ;  /* 0x7fffffff0f057812 */ /* 0x000fe200078ec0ff */
[----:B------:R-:W-:Y:S01]  /*1410*/  IMAD.MOV.U32 R10, RZ, RZ, R2 ;  /* 0x000000ffff0a7224 */ /* 0x000fe200078e0002 */
[----:B------:R-:W-:Y:S01]  /*1420*/  ISETP.NE.AND P6, PT, R14, RZ, PT ;  /* 0x000000ff0e00720c */ /* 0x000fe20003fc5270 */
        /* <DEDUP_REMOVED lines=10> */
.L_x_16:
[----:B------:R-:W-:Y:S05]  /*14d0*/  BSYNC B0 ;  /* 0x0000000000007941 */ /* 0x000fea0003800000 */
.L_x_15:
[----:B------:R-:W0:Y:S01]  /*14e0*/  LDC R3, c[0x0][0x238] ;  /* 0x00008e00ff037b82 */ /* 0x000e220000000800 */
[--C-:B------:R-:W-:Y:S01]  /*14f0*/  SHF.R.U32.HI R2, RZ, 0x14, R41.reuse ;  /* 0x00000014ff027819 */ /* 0x100fe20000011629 */
[----:B------:R-:W-:Y:S01]  /*1500*/  DSETP.NEU.AND P3, PT, R46, RZ, PT ;  /* 0x000000ff2e00722a */ /* 0x000fe20003f6d000 */
[----:B------:R-:W-:Y:S01]  /*1510*/  FSEL R52, R42, RZ, P4 ;  /* 0x000000ff2a347208 */ /* 0x000fe20002000000 */
[----:B------:R-:W-:Y:S01]  /*1520*/  DADD R18, -RZ, |R14| ;  /* 0x00000000ff127229 */ /* 0x000fe2000000050e */
[----:B------:R-:W-:Y:S01]  /*1530*/  SGXT.U32 R2, R2, 0xb ;  /* 0x0000000b0202781a */ /* 0x000fe20000000000 */
[----:B------:R-:W-:Y:S01]  /*1540*/  BSSY B0, `(.L_x_18) ;  /* 0x0000012000007945 */ /* 0x000fe20003800000 */
[----:B------:R-:W-:Y:S01]  /*1550*/  FSEL R48, R43, 1.875, P4 ;  /* 0x3ff000002b307808 */ /* 0x000fe20002000000 */
[----:B------:R-:W-:Y:S01]  /*1560*/  IMAD.U32 R43, R56, 0x10000, RZ ;  /* 0x00010000382b7824 */ /* 0x000fe200078e00ff */
[----:B------:R-:W-:Y:S01]  /*1570*/  FSEL R42, R49, R9, !P0 ;  /* 0x00000009312a7208 */ /* 0x000fe20004000000 */
[----:B------:R-:W-:Y:S01]  /*1580*/  VIADD R13, R2, 0xfffffc0c ;  /* 0xfffffc0c020d7836 */ /* 0x000fe20000000000 */
[----:B------:R-:W-:Y:S01]  /*1590*/  FSEL R8, R44, RZ, P5 ;  /* 0x000000ff2c087208 */ /* 0x000fe20002800000 */
[----:B------:R-:W-:Y:S01]  /*15a0*/  IMAD.U32 R44, R55, 0x10000, RZ ;  /* 0x00010000372c7824 */ /* 0x000fe200078e00ff */
[----:B------:R-:W-:Y:S01]  /*15b0*/  FSEL R7, R51, R50, !P0 ;  /* 0x0000003233077208 */ /* 0x000fe20004000000 */
[--C-:B------:R-:W-:Y:S01]  /*15c0*/  IMAD.MOV.U32 R2, RZ, RZ, R41.reuse ;  /* 0x000000ffff027224 */ /* 0x100fe200078e0029 */
[----:B------:R-:W-:-:S02]  /*15d0*/  SHF.L.U64.HI R12, R40, R13, R41 ;  /* 0x0000000d280c7219 */ /* 0x000fc40000010229 */
[----:B------:R-:W-:Y:S02]  /*15e0*/  FSEL R9, R45, 1.875, P5 ;  /* 0x3ff000002d097808 */ /* 0x000fe40002800000 */
[----:B------:R-:W-:Y:S02]  /*15f0*/  FSEL R10, R10, RZ, P3 ;  /* 0x000000ff0a0a7208 */ /* 0x000fe40001800000 */
[----:B------:R-:W-:Y:S02]  /*1600*/  FSEL R11, R11, 1.875, P3 ;  /* 0x3ff000000b0b7808 */ /* 0x000fe40001800000 */
[----:B------:R-:W-:Y:S02]  /*1610*/  SHF.L.U32 R13, R40, R13, RZ ;  /* 0x0000000d280d7219 */ /* 0x000fe400000006ff */
[----:B0-----:R-:W-:Y:S01]  /*1620*/  ISETP.NE.AND P4, PT, R3, 0x1, PT ;  /* 0x000000010300780c */ /* 0x001fe20003f85270 */
[----:B------:R-:W-:Y:S01]  /*1630*/  IMAD.MOV.U32 R3, RZ, RZ, R40 ;  /* 0x000000ffff037224 */ /* 0x000fe200078e0028 */
[----:B------:R-:W-:-:S11]  /*1640*/  MOV R4, 0x1660 ;  /* 0x0000166000047802 */ /* 0x000fd60000000f00 */
[----:B------:R-:W-:Y:S05]  /*1650*/  CALL.REL.NOINC `($triton_$__internal_accurate_pow) ;  /* 0x0000003000787944 */ /* 0x000fea0003c00000 */
[----:B------:R-:W-:Y:S05]  /*1660*/  BSYNC B0 ;  /* 0x0000000000007941 */ /* 0x000fea0003800000 */
.L_x_18:
[----:B------:R-:W-:Y:S01]  /*1670*/  ISETP.NE.AND P3, PT, R57, RZ, PT ;  /* 0x000000ff3900720c */ /* 0x000fe20003f65270 */
[----:B------:R-:W-:-:S12]  /*1680*/  IMAD.MOV.U32 R5, RZ, RZ, R20 ;  /* 0x000000ffff057224 */ /* 0x000fd800078e0014 */
        /* <DEDUP_REMOVED lines=9> */
.L_x_19:
        /* <DEDUP_REMOVED lines=9> */
[----:B------:R-:W-:-:S07]  /*17b0*/  IMAD.MOV.U32 R4, RZ, RZ, R16 ;  /* 0x000000ffff047224 */ /* 0x000fce00078e0010 */
.L_x_20:
[----:B------:R-:W-:Y:S01]  /*17c0*/  DADD R18, R14, R40 ;  /* 0x000000000e127229 */ /* 0x000fe20000000028 */
[----:B------:R0:W0:Y:S01]  /*17d0*/  F2F.F64.F32 R12, R42 ;  /* 0x0000002a000c7310 */ /* 0x0000220000201800 */
[----:B------:R-:W-:Y:S01]  /*17e0*/  BSSY B0, `(.L_x_21) ;  /* 0x000002f000007945 */ /* 0x000fe20003800000 */
[----:B------:R-:W-:Y:S01]  /*17f0*/  FSEL R2, R52, RZ, P4 ;  /* 0x000000ff34027208 */ /* 0x000fe20002000000 */
[----:B------:R-:W-:Y:S01]  /*1800*/  IMAD.MOV.U32 R20, RZ, RZ, R4 ;  /* 0x000000ffff147224 */ /* 0x000fe200078e0004 */
[----:B------:R-:W-:Y:S01]  /*1810*/  FSEL R8, R8, RZ, P4 ;  /* 0x000000ff08087208 */ /* 0x000fe20002000000 */
[----:B------:R-:W-:Y:S01]  /*1820*/  IMAD.MOV.U32 R21, RZ, RZ, R5 ;  /* 0x000000ffff157224 */ /* 0x000fe200078e0005 */
[----:B------:R-:W-:Y:S02]  /*1830*/  FSEL R9, R9, 1.875, P4 ;  /* 0x3ff0000009097808 */ /* 0x000fe40002000000 */
[----:B------:R0:W0:Y:S01]  /*1840*/  F2F.F64.F32 R16, R7 ;  /* 0x0000000700107310 */ /* 0x0000220000201800 */
[----:B------:R-:W-:-:S02]  /*1850*/  LOP3.LUT R3, R19, 0x7ff00000, RZ, 0xc0, !PT ;  /* 0x7ff0000013037812 */ /* 0x000fc400078ec0ff */
[----:B------:R-:W-:Y:S02]  /*1860*/  FSEL R10, R10, RZ, P4 ;  /* 0x000000ff0a0a7208 */ /* 0x000fe40002000000 */
[----:B------:R-:W-:Y:S02]  /*1870*/  ISETP.NE.AND P5, PT, R3, 0x7ff00000, PT ;  /* 0x7ff000000300780c */ /* 0x000fe40003fa5270 */
[----:B------:R-:W-:Y:S02]  /*1880*/  FSEL R3, R48, 1.875, P4 ;  /* 0x3ff0000030037808 */ /* 0x000fe40002000000 */
[----:B------:R-:W-:Y:S02]  /*1890*/  FSEL R11, R11, 1.875, P4 ;  /* 0x3ff000000b0b7808 */ /* 0x000fe40002000000 */
[----:B------:R-:W-:-:S07]  /*18a0*/  FSEL R32, R54, R53, !P0 ;  /* 0x0000003536207208 */ /* 0x000fce0004000000 */
[----:B0-----:R-:W-:Y:S05]  /*18b0*/  @P5 BRA `(.L_x_22) ;  /* 0x0000000000845947 */ /* 0x001fea0003800000 */
        /* <DEDUP_REMOVED lines=20> */
.L_x_23:
        /* <DEDUP_REMOVED lines=13> */
.L_x_22:
[----:B------:R-:W-:Y:S05]  /*1ad0*/  BSYNC B0 ;  /* 0x0000000000007941 */ /* 0x000fea0003800000 */
.L_x_21:
[----:B------:R-:W0:Y:S01]  /*1ae0*/  MUFU.RCP64H R5, R3 ;  /* 0x0000000300057308 */ /* 0x000e220000001800 */
[----:B------:R-:W-:Y:S01]  /*1af0*/  IMAD.MOV.U32 R4, RZ, RZ, 0x1 ;  /* 0x00000001ff047424 */ /* 0x000fe200078e00ff */
[----:B------:R-:W-:Y:S01]  /*1b00*/  DSETP.NEU.AND P1, PT, R40, RZ, PT ;  /* 0x000000ff2800722a */ /* 0x000fe20003f2d000 */
[----:B------:R-:W-:Y:S01]  /*1b10*/  ULDC UR5, c[0x0][0x20] ;  /* 0x0000080000057ab9 */ /* 0x000fe20000000800 */
[----:B------:R-:W-:Y:S01]  /*1b20*/  UMOV UR4, URZ ;  /* 0x0000003f00047c82 */ /* 0x000fe20008000000 */
[----:B------:R-:W-:Y:S01]  /*1b30*/  VIADD R64, R6, -UR5 ;  /* 0x8000000506407c36 */ /* 0x000fe20008000000 */
[----:B------:R-:W-:Y:S01]  /*1b40*/  UMOV UR5, 0x3ff00000 ;  /* 0x3ff0000000057882 */ /* 0x000fe20000000000 */
[----:B------:R-:W-:Y:S01]  /*1b50*/  BSSY B0, `(.L_x_24) ;  /* 0x0000016000007945 */ /* 0x000fe20003800000 */
[----:B------:R-:W1:Y:S01]  /*1b60*/  F2F.F64.F32 R32, R32 ;  /* 0x0000002000207310 */ /* 0x000e620000201800 */
[----:B------:R-:W-:Y:S01]  /*1b70*/  FSEL R38, R44, R43, !P0 ;  /* 0x0000002b2c267208 */ /* 0x000fe20004000000 */
[----:B0-----:R-:W-:-:S08]  /*1b80*/  DFMA R14, -R2, R4, 1 ;  /* 0x3ff00000020e742b */ /* 0x001fd00000000104 */
[----:B------:R-:W-:-:S08]  /*1b90*/  DFMA R14, R14, R14, R14 ;  /* 0x0000000e0e0e722b */ /* 0x000fd0000000000e */
[----:B------:R-:W-:-:S08]  /*1ba0*/  DFMA R14, R4, R14, R4 ;  /* 0x0000000e040e722b */ /* 0x000fd00000000004 */
[----:B------:R-:W-:-:S08]  /*1bb0*/  DFMA R4, -R2, R14, 1 ;  /* 0x3ff000000204742b */ /* 0x000fd0000000010e */
[----:B------:R-:W-:-:S08]  /*1bc0*/  DFMA R4, R14, R4, R14 ;  /* 0x000000040e04722b */ /* 0x000fd0000000000e */
[----:B------:R-:W-:-:S08]  /*1bd0*/  DMUL R22, R4, 1 ;  /* 0x3ff0000004167828 */ /* 0x000fd00000000000 */
[----:B------:R-:W-:-:S08]  /*1be0*/  DFMA R14, -R2, R22, 1 ;  /* 0x3ff00000020e742b */ /* 0x000fd00000000116 */
[----:B------:R-:W-:Y:S01]  /*1bf0*/  DFMA R22, R4, R14, R22 ;  /* 0x0000000e0416722b */ /* 0x000fe20000000016 */
[----:B------:R-:W-:Y:S02]  /*1c00*/  FSEL R14, R20, RZ, P1 ;  /* 0x000000ff140e7208 */ /* 0x000fe40000800000 */
[----:B------:R-:W-:Y:S02]  /*1c10*/  FSEL R20, R21, 1.875, P1 ;  /* 0x3ff0000015147808 */ /* 0x000fe40000800000 */
[----:B------:R-:W-:Y:S02]  /*1c20*/  FSEL R14, R14, RZ, P4 ;  /* 0x000000ff0e0e7208 */ /* 0x000fe40002000000 */
[----:B------:R-:W-:-:S03]  /*1c30*/  FSEL R15, R20, 1.875, P4 ;  /* 0x3ff00000140f7808 */ /* 0x000fc60002000000 */
[----:B------:R-:W-:-:S05]  /*1c40*/  FFMA R4, RZ, R3, R23 ;  /* 0x00000003ff047223 */ /* 0x000fca0000000017 */
[----:B------:R-:W-:-:S13]  /*1c50*/  FSETP.GT.AND P1, PT, |R4|, 1.469367938527859385e-39, PT ;  /* 0x001000000400780b */ /* 0x000fda0003f24200 */
[----:B-1----:R-:W-:Y:S05]  /*1c60*/  @P1 BRA `(.L_x_25) ;  /* 0x0000000000101947 */ /* 0x002fea0003800000 */
[----:B------:R-:W-:-:S07]  /*1c70*/  MOV R20, 0x1c90 ;  /* 0x00001c9000147802 */ /* 0x000fce0000000f00 */
[----:B------:R-:W-:Y:S05]  /*1c80*/  CALL.REL.NOINC `($__internal_0_$__cuda_sm20_div_rn_f64_full) ;  /* 0x0000002400647944 */ /* 0x000fea0003c00000 */
[----:B------:R-:W-:Y:S02]  /*1c90*/  IMAD.MOV.U32 R22, RZ, RZ, R2 ;  /* 0x000000ffff167224 */ /* 0x000fe400078e0002 */
[----:B------:R-:W-:-:S07]  /*1ca0*/  IMAD.MOV.U32 R23, RZ, RZ, R3 ;  /* 0x000000ffff177224 */ /* 0x000fce00078e0003 */
.L_x_25:
[----:B------:R-:W-:Y:S05]  /*1cb0*/  BSYNC B0 ;  /* 0x0000000000007941 */ /* 0x000fea0003800000 */
.L_x_24:
[----:B------:R-:W0:Y:S01]  /*1cc0*/  MUFU.RCP64H R3, R9 ;  /* 0x0000000900037308 */ /* 0x000e220000001800 */
[----:B------:R-:W-:Y:S01]  /*1cd0*/  IMAD.MOV.U32 R2, RZ, RZ, 0x1 ;  /* 0x00000001ff027424 */ /* 0x000fe200078e00ff */
[----:B------:R-:W-:Y:S05]  /*1ce0*/  BSSY B0, `(.L_x_26) ;  /* 0x0000012000007945 */ /* 0x000fea0003800000 */
[----:B0-----:R-:W-:-:S08]  /*1cf0*/  DFMA R4, -R8, R2, 1 ;  /* 0x3ff000000804742b */ /* 0x001fd00000000102 */
[----:B------:R-:W-:-:S08]  /*1d00*/  DFMA R4, R4, R4, R4 ;  /* 0x000000040404722b */ /* 0x000fd00000000004 */
[----:B------:R-:W-:-:S08]  /*1d10*/  DFMA R4, R2, R4, R2 ;  /* 0x000000040204722b */ /* 0x000fd00000000002 */
[----:B------:R-:W-:-:S08]  /*1d20*/  DFMA R2, -R8, R4, 1 ;  /* 0x3ff000000802742b */ /* 0x000fd00000000104 */
[----:B------:R-:W-:-:S08]  /*1d30*/  DFMA R2, R4, R2, R4 ;  /* 0x000000020402722b */ /* 0x000fd00000000004 */
[----:B------:R-:W-:-:S08]  /*1d40*/  DMUL R24, R2, 1 ;  /* 0x3ff0000002187828 */ /* 0x000fd00000000000 */
[----:B------:R-:W-:-:S08]  /*1d50*/  DFMA R4, -R8, R24, 1 ;  /* 0x3ff000000804742b */ /* 0x000fd00000000118 */
[----:B------:R-:W-:-:S10]  /*1d60*/  DFMA R24, R2, R4, R24 ;  /* 0x000000040218722b */ /* 0x000fd40000000018 */
[----:B------:R-:W-:-:S05]  /*1d70*/  FFMA R2, RZ, R9, R25 ;  /* 0x00000009ff027223 */ /* 0x000fca0000000019 */
[----:B------:R-:W-:-:S13]  /*1d80*/  FSETP.GT.AND P0, PT, |R2|, 1.469367938527859385e-39, PT ;  /* 0x001000000200780b */ /* 0x000fda0003f04200 */
[----:B------:R-:W-:Y:S05]  /*1d90*/  @P0 BRA `(.L_x_27) ;  /* 0x0000000000180947 */ /* 0x000fea0003800000 */
[----:B------:R-:W-:Y:S01]  /*1da0*/  IMAD.MOV.U32 R2, RZ, RZ, R8 ;  /* 0x000000ffff027224 */ /* 0x000fe200078e0008 */
[----:B------:R-:W-:Y:S01]  /*1db0*/  MOV R20, 0x1de0 ;  /* 0x00001de000147802 */ /* 0x000fe20000000f00 */
[----:B------:R-:W-:-:S07]  /*1dc0*/  IMAD.MOV.U32 R3, RZ, RZ, R9 ;  /* 0x000000ffff037224 */ /* 0x000fce00078e0009 */
[----:B------:R-:W-:Y:S05]  /*1dd0*/  CALL.REL.NOINC `($__internal_0_$__cuda_sm20_div_rn_f64_full) ;  /* 0x0000002400107944 */ /* 0x000fea0003c00000 */
[----:B------:R-:W-:Y:S02]  /*1de0*/  IMAD.MOV.U32 R24, RZ, RZ, R2 ;  /* 0x000000ffff187224 */ /* 0x000fe400078e0002 */
[----:B------:R-:W-:-:S07]  /*1df0*/  IMAD.MOV.U32 R25, RZ, RZ, R3 ;  /* 0x000000ffff197224 */ /* 0x000fce00078e0003 */
.L_x_27:
[----:B------:R-:W-:Y:S05]  /*1e00*/  BSYNC B0 ;  /* 0x0000000000007941 */ /* 0x000fea0003800000 */
.L_x_26:
        /* <DEDUP_REMOVED lines=20> */
.L_x_29:
[----:B------:R-:W-:Y:S05]  /*1f50*/  BSYNC B0 ;  /* 0x0000000000007941 */ /* 0x000fea0003800000 */
.L_x_28:
        /* <DEDUP_REMOVED lines=18> */
.L_x_31:
[----:B------:R-:W-:Y:S05]  /*2080*/  BSYNC B0 ;  /* 0x0000000000007941 */ /* 0x000fea0003800000 */
.L_x_30:
[----:B------:R-:W-:Y:S01]  /*2090*/  DMUL R22, R12, R22 ;  /* 0x000000160c167228 */ /* 0x000fe20000000000 */
[----:B------:R-:W-:Y:S01]  /*20a0*/  UMOV UR4, 0x6dc9c883 ;  /* 0x6dc9c88300047882 */ /* 0x000fe20000000000 */
[----:B------:R-:W-:Y:S01]  /*20b0*/  UMOV UR5, 0x3fe45f30 ;  /* 0x3fe45f3000057882 */ /* 0x000fe20000000000 */
[----:B------:R-:W-:Y:S01]  /*20c0*/  BSSY B2, `(.L_x_32) ;  /* 0x0000027000027945 */ /* 0x000fe20003800000 */
[----:B------:R-:W-:-:S04]  /*20d0*/  DMUL R24, R16, R24 ;  /* 0x0000001810187228 */ /* 0x000fc80000000000 */
[----:B------:R-:W-:Y:S02]  /*20e0*/  DMUL R52, R22, UR4 ;  /* 0x0000000416347c28 */ /* 0x000fe40008000000 */
[----:B------:R-:W-:-:S04]  /*20f0*/  LOP3.LUT R7, R23, 0x7fffffff, RZ, 0xc0, !PT ;  /* 0x7fffffff17077812 */ /* 0x000fc800078ec0ff */
[C---:B------:R-:W-:Y:S02]  /*2100*/  ISETP.EQ.AND P1, PT, R7.reuse, 0x7ff00000, PT ;  /* 0x7ff000000700780c */ /* 0x040fe40003f22270 */
[----:B------:R-:W-:Y:S02]  /*2110*/  ISETP.EQ.AND P0, PT, R7, 0x7ff00000, PT ;  /* 0x7ff000000700780c */ /* 0x000fe40003f02270 */
[----:B------:R-:W-:Y:S02]  /*2120*/  P2R R50, PR, RZ, 0x2 ;  /* 0x00000002ff327803 */ /* 0x000fe40000000000 */
[----:B------:R-:W-:-:S04]  /*2130*/  ISETP.NE.AND P1, PT, R22, RZ, PT ;  /* 0x000000ff1600720c */ /* 0x000fc80003f25270 */
[----:B------:R-:W-:-:S09]  /*2140*/  P2R R51, PR, RZ, 0x2 ;  /* 0x00000002ff337803 */ /* 0x000fd20000000000 */
[----:B------:R-:W-:Y:S05]  /*2150*/  @!P1 BRA P0, `(.L_x_33) ;  /* 0x00000000006c9947 */ /* 0x000fea0000000000 */
[----:B------:R-:W0:Y:S01]  /*2160*/  F2I.F64 R61, R52 ;  /* 0x00000034003d7311 */ /* 0x000e220000301100 */
[----:B------:R-:W-:Y:S01]  /*2170*/  UMOV UR4, 0x54442d18 ;  /* 0x54442d1800047882 */ /* 0x000fe20000000000 */
[----:B------:R-:W-:Y:S01]  /*2180*/  UMOV UR5, 0x3ff921fb ;  /* 0x3ff921fb00057882 */ /* 0x000fe20000000000 */
[----:B------:R-:W-:Y:S01]  /*2190*/  DSETP.GE.AND P0, PT, |R22|, 2.14748364800000000000e+09, PT ;  /* 0x41e000001600742a */ /* 0x000fe20003f06200 */
[----:B------:R-:W-:Y:S04]  /*21a0*/  BSSY B3, `(.L_x_34) ;  /* 0x0000014000037945 */ /* 0x000fe80003800000 */
[----:B0-----:R-:W0:Y:S01]  /*21b0*/  I2F.F64 R26, R61 ;  /* 0x0000003d001a7312 */ /* 0x001e220000201c00 */
[----:B------:R1:W-:Y:S01]  /*21c0*/  STL [R64], R61 ;  /* 0x0000003d40007387 */ /* 0x0003e20000100800 */
[----:B0-----:R-:W-:Y:S01]  /*21d0*/  DFMA R8, -R26, UR4, R22 ;  /* 0x000000041a087c2b */ /* 0x001fe20008000116 */
[----:B------:R-:W-:Y:S01]  /*21e0*/  UMOV UR4, 0x33145c00 ;  /* 0x33145c0000047882 */ /* 0x000fe20000000000 */
[----:B------:R-:W-:-:S06]  /*21f0*/  UMOV UR5, 0x3c91a626 ;  /* 0x3c91a62600057882 */ /* 0x000fcc0000000000 */
[----:B------:R-:W-:Y:S01]  /*2200*/  DFMA R8, -R26, UR4, R8 ;  /* 0x000000041a087c2b */ /* 0x000fe20008000108 */
[----:B------:R-:W-:Y:S01]  /*2210*/  UMOV UR4, 0x252049c0 ;  /* 0x252049c000047882 */ /* 0x000fe20000000000 */
[----:B------:R-:W-:-:S06]  /*2220*/  UMOV UR5, 0x397b839a ;  /* 0x397b839a00057882 */ /* 0x000fcc0000000000 */
[----:B------:R-:W-:Y:S01]  /*2230*/  DFMA R26, -R26, UR4, R8 ;  /* 0x000000041a1a7c2b */ /* 0x000fe20008000108 */
[----:B-1----:R-:W-:Y:S10]  /*2240*/  @!P0 BRA `(.L_x_35) ;  /* 0x0000000000248947 */ /* 0x002ff40003800000 */
[----:B------:R-:W-:Y:S01]  /*2250*/  BSSY B4, `(.L_x_36) ;  /* 0x0000005000047945 */ /* 0x000fe20003800000 */
[----:B------:R-:W-:Y:S01]  /*2260*/  IMAD.MOV.U32 R9, RZ, RZ, R22 ;  /* 0x000000ffff097224 */ /* 0x000fe200078e0016 */
[----:B------:R-:W-:Y:S01]  /*2270*/  MOV R8, 0x22a0 ;  /* 0x000022a000087802 */ /* 0x000fe20000000f00 */
[----:B------:R-:W-:-:S07]  /*2280*/  IMAD.MOV.U32 R7, RZ, RZ, R23 ;  /* 0x000000ffff077224 */ /* 0x000fce00078e0017 */
[----:B------:R-:W-:Y:S05]  /*2290*/  CALL.REL.NOINC `($triton_$__internal_trig_reduction_slowpathd) ;  /* 0x0000003000487944 */ /* 0x000fea0003c00000 */
[----:B------:R-:W-:Y:S05]  /*22a0*/  BSYNC B4 ;  /* 0x0000000000047941 */ /* 0x000fea0003800000 */
.L_x_36:
[----:B------:R0:W5:Y:S01]  /*22b0*/  LDL R61, [R64] ;  /* 0x00000000403d7983 */ /* 0x0001620000100800 */
[----:B------:R-:W-:Y:S02]  /*22c0*/  IMAD.MOV.U32 R26, RZ, RZ, R10 ;  /* 0x000000ffff1a7224 */ /* 0x000fe400078e000a */
[----:B------:R-:W-:-:S07]  /*22d0*/  IMAD.MOV.U32 R27, RZ, RZ, R11 ;  /* 0x000000ffff1b7224 */ /* 0x000fce00078e000b */
.L_x_35:
[----:B------:R-:W-:Y:S05]  /*22e0*/  BSYNC B3 ;  /* 0x0000000000037941 */ /* 0x000fea0003800000 */
.L_x_34:
[----:B-----5:R-:W-:Y:S01]  /*22f0*/  VIADD R61, R61, 0x1 ;  /* 0x000000013d3d7836 */ /* 0x020fe20000000000 */
[----:B------:R-:W-:Y:S06]  /*2300*/  BRA `(.L_x_37) ;  /* 0x0000000000087947 */ /* 0x000fec0003800000 */
.L_x_33:
[----:B------:R-:W-:Y:S01]  /*2310*/  DMUL R26, RZ, R22 ;  /* 0x00000016ff1a7228 */ /* 0x000fe20000000000 */
[----:B------:R-:W-:-:S10]  /*2320*/  IMAD.MOV.U32 R61, RZ, RZ, 0x1 ;  /* 0x00000001ff3d7424 */ /* 0x000fd400078e00ff */
.L_x_37:
[----:B------:R-:W-:Y:S05]  /*2330*/  BSYNC B2 ;  /* 0x0000000000027941 */ /* 0x000fea0003800000 */
.L_x_32:
[----:B------:R-:W1:Y:S01]  /*2340*/  LDC.64 R8, c[0x4][0x18] ;  /* 0x01000600ff087b82 */ /* 0x000e620000000a00 */
[----:B------:R-:W-:-:S05]  /*2350*/  LOP3.LUT P0, R7, R61, 0x1, RZ, 0xc0, !PT ;  /* 0x000000013d077812 */ /* 0x000fca000780c0ff */
[----:B------:R-:W-:-:S04]  /*2360*/  IMAD.SHL.U32 R7, R7, 0x8, RZ ;  /* 0x0000000807077824 */ /* 0x000fc800078e00ff */
[----:B-1----:R-:W-:-:S05]  /*2370*/  IMAD.WIDE.U32 R8, R7, 0x8, R8 ;  /* 0x0000000807087825 */ /* 0x002fca00078e0008 */
[----:B------:R-:W2:Y:S04]  /*2380*/  LDG.E.64.CONSTANT R10, desc[UR6][R8.64+0x8] ;  /* 0x00000806080a7981 */ /* 0x000ea8000c1e9b00 */
[----:B------:R-:W3:Y:S04]  /*2390*/  LDG.E.64.CONSTANT R12, desc[UR6][R8.64+0x10] ;  /* 0x00001006080c7981 */ /* 0x000ee8000c1e9b00 */
[----:B------:R-:W4:Y:S04]  /*23a0*/  LDG.E.64.CONSTANT R14, desc[UR6][R8.64+0x18] ;  /* 0x00001806080e7981 */ /* 0x000f28000c1e9b00 */
[----:B------:R-:W4:Y:S04]  /*23b0*/  LDG.E.64.CONSTANT R36, desc[UR6][R8.64+0x20] ;  /* 0x0000200608247981 */ /* 0x000f28000c1e9b00 */
[----:B------:R1:W5:Y:S04]  /*23c0*/  LDG.E.64.CONSTANT R40, desc[UR6][R8.64+0x28] ;  /* 0x0000280608287981 */ /* 0x000368000c1e9b00 */
[----:B------:R1:W5:Y:S01]  /*23d0*/  LDG.E.64.CONSTANT R48, desc[UR6][R8.64+0x30] ;  /* 0x0000300608307981 */ /* 0x000362000c1e9b00 */
[----:B------:R-:W-:Y:S01]  /*23e0*/  IMAD.MOV.U32 R16, RZ, RZ, 0x79785eba ;  /* 0x79785ebaff107424 */ /* 0x000fe200078e00ff */
[----:B------:R-:W-:Y:S01]  /*23f0*/  DMUL R28, R26, R26 ;  /* 0x0000001a1a1c7228 */ /* 0x000fe20000000000 */
[----:B------:R-:W-:Y:S01]  /*2400*/  IMAD.MOV.U32 R7, RZ, RZ, 0x3de5db65 ;  /* 0x3de5db65ff077424 */ /* 0x000fe200078e00ff */
[----:B------:R-:W-:Y:S01]  /*2410*/  ISETP.NE.AND P6, PT, R24, RZ, PT ;  /* 0x000000ff1800720c */ /* 0x000fe20003fc5270 */
[----:B------:R-:W1:Y:S01]  /*2420*/  F2F.F64.F32 R38, R38 ;  /* 0x0000002600267310 */ /* 0x000e620000201800 */
[----:B------:R-:W-:Y:S01]  /*2430*/  FSEL R16, -R16, 4.2945490664224492434e-19, !P0 ;  /* 0x20fd816410107808 */ /* 0x000fe20004000100 */
[----:B------:R-:W-:Y:S01]  /*2440*/  UMOV UR4, 0x6dc9c883 ;  /* 0x6dc9c88300047882 */ /* 0x000fe20000000000 */
[----:B------:R-:W-:Y:S01]  /*2450*/  FSEL R17, R7, -0.082518599927425384521, !P0 ;  /* 0xbda8ff8307117808 */ /* 0x000fe20004000000 */
[----:B------:R-:W-:Y:S01]  /*2460*/  UMOV UR5, 0x3fe45f30 ;  /* 0x3fe45f3000057882 */ /* 0x000fe20000000000 */
[----:B------:R-:W-:Y:S01]  /*2470*/  LOP3.LUT R7, R25, 0x7fffffff, RZ, 0xc0, !PT ;  /* 0x7fffffff19077812 */ /* 0x000fe200078ec0ff */
[----:B------:R-:W-:Y:S01]  /*2480*/  DMUL R54, R24, UR4 ;  /* 0x0000000418367c28 */ /* 0x000fe20008000000 */
[----:B------:R-:W-:Y:S01]  /*2490*/  BSSY B2, `(.L_x_38) ;  /* 0x0000027000027945 */ /* 0x000fe20003800000 */
[----:B------:R-:W-:Y:S01]  /*24a0*/  DMUL R4, R32, R4 ;  /* 0x0000000420047228 */ /* 0x000fe20000000000 */
[----:B------:R-:W-:-:S02]  /*24b0*/  ISETP.EQ.AND P1, PT, R7, 0x7ff00000, PT ;  /* 0x7ff000000700780c */ /* 0x000fc40003f22270 */
[----:B------:R-:W-:-:S04]  /*24c0*/  ISETP.EQ.AND P2, PT, R7, 0x7ff00000, PT ;  /* 0x7ff000000700780c */ /* 0x000fc80003f42270 */
[----:B------:R-:W-:Y:S01]  /*24d0*/  P2R R66, PR, RZ, 0x4 ;  /* 0x00000004ff427803 */ /* 0x000fe20000000000 */
[----:B--2---:R-:W-:-:S08]  /*24e0*/  DFMA R10, R28, R16, R10 ;  /* 0x000000101c0a722b */ /* 0x004fd0000000000a */
[----:B---3--:R-:W-:-:S08]  /*24f0*/  DFMA R10, R28, R10, R12 ;  /* 0x0000000a1c0a722b */ /* 0x008fd0000000000c */
[----:B----4-:R-:W-:-:S08]  /*2500*/  DFMA R10, R28, R10, R14 ;  /* 0x0000000a1c0a722b */ /* 0x010fd0000000000e */
[----:B------:R-:W-:Y:S01]  /*2510*/  DFMA R36, R28, R10, R36 ;  /* 0x0000000a1c24722b */ /* 0x000fe20000000024 */
[----:B01----:R-:W-:Y:S10]  /*2520*/  @!P6 BRA P1, `(.L_x_39) ;  /* 0x00000000006ce947 */ /* 0x003ff40000800000 */
        /* <DEDUP_REMOVED lines=19> */
[----:B-----5:R-:W-:Y:S05]  /*2660*/  CALL.REL.NOINC `($triton_$__internal_trig_reduction_slowpathd) ;  /* 0x0000002c00547944 */ /* 0x020fea0003c00000 */
[----:B------:R-:W-:Y:S05]  /*2670*/  BSYNC B4 ;  /* 0x0000000000047941 */ /* 0x000fea0003800000 */
.L_x_42:
[----:B------:R0:W5:Y:S01]  /*2680*/  LDL R7, [R64] ;  /* 0x0000000040077983 */ /* 0x0001620000100800 */
[----:B------:R-:W-:Y:S02]  /*2690*/  IMAD.MOV.U32 R32, RZ, RZ, R10 ;  /* 0x000000ffff207224 */ /* 0x000fe400078e000a */
[----:B------:R-:W-:-:S07]  /*26a0*/  IMAD.MOV.U32 R33, RZ, RZ, R11 ;  /* 0x000000ffff217224 */ /* 0x000fce00078e000b */
.L_x_41:
[----:B------:R-:W-:Y:S05]  /*26b0*/  BSYNC B3 ;  /* 0x0000000000037941 */ /* 0x000fea0003800000 */
.L_x_40:
[----:B-----5:R-:W-:Y:S01]  /*26c0*/  VIADD R60, R7, 0x1 ;  /* 0x00000001073c7836 */ /* 0x020fe20000000000 */
[----:B------:R-:W-:Y:S06]  /*26d0*/  BRA `(.L_x_43) ;  /* 0x0000000000087947 */ /* 0x000fec0003800000 */
.L_x_39:
[----:B------:R-:W-:Y:S01]  /*26e0*/  DMUL R32, RZ, R24 ;  /* 0x00000018ff207228 */ /* 0x000fe20000000000 */
[----:B------:R-:W-:-:S10]  /*26f0*/  IMAD.MOV.U32 R60, RZ, RZ, 0x1 ;  /* 0x00000001ff3c7424 */ /* 0x000fd400078e00ff */
.L_x_43:
[----:B------:R-:W-:Y:S05]  /*2700*/  BSYNC B2 ;  /* 0x0000000000027941 */ /* 0x000fea0003800000 */
.L_x_38:
        /* <DEDUP_REMOVED lines=8> */
[----:B------:R-:W4:Y:S04]  /*2790*/  LDG.E.64.CONSTANT R8, desc[UR6][R10.64+0x28] ;  /* 0x000028060a087981 */ /* 0x000f28000c1e9b00 */
[----:B------:R1:W1:Y:S01]  /*27a0*/  LDG.E.64.CONSTANT R46, desc[UR6][R10.64+0x30] ;  /* 0x000030060a2e7981 */ /* 0x000262000c1e9b00 */
[----:B------:R-:W-:Y:S01]  /*27b0*/  IMAD.MOV.U32 R20, RZ, RZ, 0x79785eba ;  /* 0x79785ebaff147424 */ /* 0x000fe200078e00ff */
[----:B------:R-:W-:Y:S01]  /*27c0*/  DMUL R34, R32, R32 ;  /* 0x0000002020227228 */ /* 0x000fe20000000000 */
[----:B------:R-:W-:Y:S01]  /*27d0*/  IMAD.MOV.U32 R7, RZ, RZ, 0x3de5db65 ;  /* 0x3de5db65ff077424 */ /* 0x000fe200078e00ff */
[----:B------:R-:W-:Y:S01]  /*27e0*/  ISETP.NE.AND P3, PT, R4, RZ, PT ;  /* 0x000000ff0400720c */ /* 0x000fe20003f65270 */
[----:B------:R-:W-:Y:S01]  /*27f0*/  UMOV UR4, 0x6dc9c883 ;  /* 0x6dc9c88300047882 */ /* 0x000fe20000000000 */
[----:B------:R-:W-:Y:S01]  /*2800*/  FSEL R20, -R20, 4.2945490664224492434e-19, !P1 ;  /* 0x20fd816414147808 */ /* 0x000fe20004800100 */
[----:B------:R-:W-:Y:S01]  /*2810*/  UMOV UR5, 0x3fe45f30 ;  /* 0x3fe45f3000057882 */ /* 0x000fe20000000000 */
[----:B------:R-:W-:Y:S01]  /*2820*/  FSEL R21, R7, -0.082518599927425384521, !P1 ;  /* 0xbda8ff8307157808 */ /* 0x000fe20004800000 */
[----:B-----5:R-:W-:Y:S01]  /*2830*/  DFMA R42, R28, R36, R40 ;  /* 0x000000241c2a722b */ /* 0x020fe20000000028 */
[----:B------:R-:W-:Y:S01]  /*2840*/  LOP3.LUT R7, R5, 0x7fffffff, RZ, 0xc0, !PT ;  /* 0x7fffffff05077812 */ /* 0x000fe200078ec0ff */
[----:B------:R-:W-:Y:S01]  /*2850*/  DMUL R56, R4, UR4 ;  /* 0x0000000404387c28 */ /* 0x000fe20008000000 */
[----:B------:R-:W-:Y:S01]  /*2860*/  BSSY B2, `(.L_x_44) ;  /* 0x0000029000027945 */ /* 0x000fe20003800000 */
[----:B------:R-:W-:Y:S01]  /*2870*/  DMUL R2, R38, R2 ;  /* 0x0000000226027228 */ /* 0x000fe20000000000 */
[----:B------:R-:W-:-:S02]  /*2880*/  ISETP.EQ.AND P2, PT, R7, 0x7ff00000, PT ;  /* 0x7ff000000700780c */ /* 0x000fc40003f42270 */
[----:B------:R-:W-:Y:S02]  /*2890*/  ISETP.EQ.AND P4, PT, R7, 0x7ff00000, PT ;  /* 0x7ff000000700780c */ /* 0x000fe40003f82270 */
[----:B------:R-:W-:Y:S02]  /*28a0*/  P2R R68, PR, RZ, 0x8 ;  /* 0x00000008ff447803 */ /* 0x000fe40000000000 */
[----:B------:R-:W-:Y:S01]  /*28b0*/  P2R R67, PR, RZ, 0x10 ;  /* 0x00000010ff437803 */ /* 0x000fe20000000000 */
[----:B--2---:R-:W-:-:S08]  /*28c0*/  DFMA R12, R34, R20, R12 ;  /* 0x00000014220c722b */ /* 0x004fd0000000000c */
[----:B---3--:R-:W-:-:S08]  /*28d0*/  DFMA R12, R34, R12, R14 ;  /* 0x0000000c220c722b */ /* 0x008fd0000000000e */
[----:B----4-:R-:W-:-:S08]  /*28e0*/  DFMA R12, R34, R12, R16 ;  /* 0x0000000c220c722b */ /* 0x010fd00000000010 */
[----:B------:R-:W-:-:S08]  /*28f0*/  DFMA R12, R34, R12, R18 ;  /* 0x0000000c220c722b */ /* 0x000fd00000000012 */
[----:B------:R-:W-:Y:S01]  /*2900*/  DFMA R36, R34, R12, R8 ;  /* 0x0000000c2224722b */ /* 0x000fe20000000008 */
[----:B-1----:R-:W-:Y:S10]  /*2910*/  @!P3 BRA P2, `(.L_x_45) ;  /* 0x00000000006cb947 */ /* 0x002ff40001000000 */
[----:B------:R-:W1:Y:S01]  /*2920*/  F2I.F64 R63, R56 ;  /* 0x00000038003f7311 */ /* 0x000e620000301100 */
[----:B------:R-:W-:Y:S01]  /*2930*/  UMOV UR4, 0x54442d18 ;  /* 0x54442d1800047882 */ /* 0x000fe20000000000 */
[----:B------:R-:W-:Y:S01]  /*2940*/  UMOV UR5, 0x3ff921fb ;  /* 0x3ff921fb00057882 */ /* 0x000fe20000000000 */
[----:B------:R-:W-:Y:S01]  /*2950*/  DSETP.GE.AND P2, PT, |R4|, 2.14748364800000000000e+09, PT ;  /* 0x41e000000400742a */ /* 0x000fe20003f46200 */
[----:B------:R-:W-:Y:S04]  /*2960*/  BSSY B3, `(.L_x_46) ;  /* 0x0000014000037945 */ /* 0x000fe80003800000 */
[----:B-1----:R-:W1:Y:S01]  /*2970*/  I2F.F64 R40, R63 ;  /* 0x0000003f00287312 */ /* 0x002e620000201c00 */
[----:B------:R2:W-:Y:S01]  /*2980*/  STL [R64], R63 ;  /* 0x0000003f40007387 */ /* 0x0005e20000100800 */
[----:B-1----:R-:W-:Y:S01]  /*2990*/  DFMA R8, -R40, UR4, R4 ;  /* 0x0000000428087c2b */ /* 0x002fe20008000104 */
[----:B------:R-:W-:Y:S01]  /*29a0*/  UMOV UR4, 0x33145c00 ;  /* 0x33145c0000047882 */ /* 0x000fe20000000000 */
[----:B------:R-:W-:-:S06]  /*29b0*/  UMOV UR5, 0x3c91a626 ;  /* 0x3c91a62600057882 */ /* 0x000fcc0000000000 */
[----:B------:R-:W-:Y:S01]  /*29c0*/  DFMA R8, -R40, UR4, R8 ;  /* 0x0000000428087c2b */ /* 0x000fe20008000108 */
[----:B------:R-:W-:Y:S01]  /*29d0*/  UMOV UR4, 0x252049c0 ;  /* 0x252049c000047882 */ /* 0x000fe20000000000 */
[----:B------:R-:W-:-:S06]  /*29e0*/  UMOV UR5, 0x397b839a ;  /* 0x397b839a00057882 */ /* 0x000fcc0000000000 */
[----:B------:R-:W-:Y:S01]  /*29f0*/  DFMA R40, -R40, UR4, R8 ;  /* 0x0000000428287c2b */ /* 0x000fe20008000108 */
[----:B--2---:R-:W-:Y:S10]  /*2a00*/  @!P2 BRA `(.L_x_47) ;  /* 0x000000000024a947 */ /* 0x004ff40003800000 */
[----:B------:R-:W-:Y:S01]  /*2a10*/  BSSY B4, `(.L_x_48) ;  /* 0x0000005000047945 */ /* 0x000fe20003800000 */
[----:B------:R-:W-:Y:S01]  /*2a20*/  IMAD.MOV.U32 R9, RZ, RZ, R4 ;  /* 0x000000ffff097224 */ /* 0x000fe200078e0004 */
[----:B------:R-:W-:Y:S01]  /*2a30*/  MOV R8, 0x2a60 ;  /* 0x00002a6000087802 */ /* 0x000fe20000000f00 */
[----:B------:R-:W-:-:S07]  /*2a40*/  IMAD.MOV.U32 R7, RZ, RZ, R5 ;  /* 0x000000ffff077224 */ /* 0x000fce00078e0005 */
[----:B0-----:R-:W-:Y:S05]  /*2a50*/  CALL.REL.NOINC `($triton_$__internal_trig_reduction_slowpathd) ;  /* 0x0000002800587944 */ /* 0x001fea0003c00000 */
[----:B------:R-:W-:Y:S05]  /*2a60*/  BSYNC B4 ;  /* 0x0000000000047941 */ /* 0x000fea0003800000 */
.L_x_48:
[----:B------:R0:W5:Y:S01]  /*2a70*/  LDL R63, [R64] ;  /* 0x00000000403f7983 */ /* 0x0001620000100800 */
[----:B------:R-:W-:Y:S02]  /*2a80*/  IMAD.MOV.U32 R40, RZ, RZ, R10 ;  /* 0x000000ffff287224 */ /* 0x000fe400078e000a */
[----:B------:R-:W-:-:S07]  /*2a90*/  IMAD.MOV.U32 R41, RZ, RZ, R11 ;  /* 0x000000ffff297224 */ /* 0x000fce00078e000b */
.L_x_47:
[----:B------:R-:W-:Y:S05]  /*2aa0*/  BSYNC B3 ;  /* 0x0000000000037941 */ /* 0x000fea0003800000 */
.L_x_46:
[----:B-----5:R-:W-:Y:S01]  /*2ab0*/  VIADD R63, R63, 0x1 ;  /* 0x000000013f3f7836 */ /* 0x020fe20000000000 */
[----:B------:R-:W-:Y:S06]  /*2ac0*/  BRA `(.L_x_49) ;  /* 0x0000000000087947 */ /* 0x000fec0003800000 */
.L_x_45:
[----:B------:R-:W-:Y:S01]  /*2ad0*/  DMUL R40, RZ, R4 ;  /* 0x00000004ff287228 */ /* 0x000fe20000000000 */
[----:B------:R-:W-:-:S10]  /*2ae0*/  IMAD.MOV.U32 R63, RZ, RZ, 0x1 ;  /* 0x00000001ff3f7424 */ /* 0x000fd400078e00ff */
.L_x_49:
[----:B------:R-:W-:Y:S05]  /*2af0*/  BSYNC B2 ;  /* 0x0000000000027941 */ /* 0x000fea0003800000 */
.L_x_44:
[----:B------:R-:W1:Y:S01]  /*2b00*/  LDC.64 R30, c[0x4][0x18] ;  /* 0x01000600ff1e7b82 */ /* 0x000e620000000a00 */
[----:B------:R-:W-:-:S05]  /*2b10*/  LOP3.LUT P2, R7, R63, 0x1, RZ, 0xc0, !PT ;  /* 0x000000013f077812 */ /* 0x000fca000784c0ff */
[----:B------:R-:W-:-:S04]  /*2b20*/  IMAD.SHL.U32 R7, R7, 0x8, RZ ;  /* 0x0000000807077824 */ /* 0x000fc800078e00ff */
[----:B-1----:R-:W-:-:S05]  /*2b30*/  IMAD.WIDE.U32 R30, R7, 0x8, R30 ;  /* 0x00000008071e7825 */ /* 0x002fca00078e001e */
[----:B------:R-:W2:Y:S04]  /*2b40*/  LDG.E.64.CONSTANT R10, desc[UR6][R30.64+0x8] ;  /* 0x000008061e0a7981 */ /* 0x000ea8000c1e9b00 */
[----:B------:R-:W3:Y:S04]  /*2b50*/  LDG.E.64.CONSTANT R12, desc[UR6][R30.64+0x10] ;  /* 0x000010061e0c7981 */ /* 0x000ee8000c1e9b00 */
[----:B------:R-:W4:Y:S04]  /*2b60*/  LDG.E.64.CONSTANT R14, desc[UR6][R30.64+0x18] ;  /* 0x000018061e0e7981 */ /* 0x000f28000c1e9b00 */
[----:B------:R-:W5:Y:S04]  /*2b70*/  LDG.E.64.CONSTANT R16, desc[UR6][R30.64+0x20] ;  /* 0x000020061e107981 */ /* 0x000f68000c1e9b00 */
[----:B------:R-:W4:Y:S04]  /*2b80*/  LDG.E.64.CONSTANT R18, desc[UR6][R30.64+0x28] ;  /* 0x000028061e127981 */ /* 0x000f28000c1e9b00 */
[----:B------:R-:W5:Y:S01]  /*2b90*/  LDG.E.64.CONSTANT R8, desc[UR6][R30.64+0x30] ;  /* 0x000030061e087981 */ /* 0x000f62000c1e9b00 */
        /* <DEDUP_REMOVED lines=8> */
[----:B------:R-:W-:Y:S01]  /*2c20*/  DFMA R36, R34, R36, R46 ;  /* 0x000000242224722b */ /* 0x000fe2000000002e */
[----:B------:R-:W-:Y:S01]  /*2c30*/  LOP3.LUT R7, R3, 0x7fffffff, RZ, 0xc0, !PT ;  /* 0x7fffffff03077812 */ /* 0x000fe200078ec0ff */
[----:B------:R-:W-:Y:S01]  /*2c40*/  DMUL R58, R2, UR4 ;  /* 0x00000004023a7c28 */ /* 0x000fe20008000000 */
[----:B------:R-:W-:Y:S01]  /*2c50*/  BSSY B2, `(.L_x_50) ;  /* 0x0000028000027945 */ /* 0x000fe20003800000 */
[----:B------:R-:W-:Y:S01]  /*2c60*/  DFMA R42, R28, R42, R48 ;  /* 0x0000002a1c2a722b */ /* 0x000fe20000000030 */
[----:B------:R-:W-:-:S02]  /*2c70*/  ISETP.EQ.AND P3, PT, R7, 0x7ff00000, PT ;  /* 0x7ff000000700780c */ /* 0x000fc40003f62270 */
[----:B------:R-:W-:Y:S02]  /*2c80*/  ISETP.EQ.AND P5, PT, R7, 0x7ff00000, PT ;  /* 0x7ff000000700780c */ /* 0x000fe40003fa2270 */
[----:B------:R-:W-:Y:S02]  /*2c90*/  P2R R70, PR, RZ, 0x10 ;  /* 0x00000010ff467803 */ /* 0x000fe40000000000 */
[----:B------:R-:W-:Y:S01]  /*2ca0*/  P2R R69, PR, RZ, 0x20 ;  /* 0x00000020ff457803 */ /* 0x000fe20000000000 */
[----:B--2---:R-:W-:-:S08]  /*2cb0*/  DFMA R10, R38, R20, R10 ;  /* 0x00000014260a722b */ /* 0x004fd0000000000a */
[----:B---3--:R-:W-:-:S08]  /*2cc0*/  DFMA R10, R38, R10, R12 ;  /* 0x0000000a260a722b */ /* 0x008fd0000000000c */
[----:B----4-:R-:W-:-:S08]  /*2cd0*/  DFMA R10, R38, R10, R14 ;  /* 0x0000000a260a722b */ /* 0x010fd0000000000e */
[----:B-----5:R-:W-:-:S08]  /*2ce0*/  DFMA R10, R38, R10, R16 ;  /* 0x0000000a260a722b */ /* 0x020fd00000000010 */
[----:B------:R-:W-:-:S08]  /*2cf0*/  DFMA R10, R38, R10, R18 ;  /* 0x0000000a260a722b */ /* 0x000fd00000000012 */
[----:B------:R-:W-:Y:S01]  /*2d00*/  DFMA R46, R38, R10, R8 ;  /* 0x0000000a262e722b */ /* 0x000fe20000000008 */
[----:B------:R-:W-:Y:S10]  /*2d10*/  @!P4 BRA P3, `(.L_x_51) ;  /* 0x000000000064c947 */ /* 0x000ff40001800000 */
        /* <DEDUP_REMOVED lines=21> */
.L_x_54:
[----:B------:R0:W5:Y:S02]  /*2e70*/  LDL R7, [R64] ;  /* 0x0000000040077983 */ /* 0x0001640000100800 */
.L_x_53:
[----:B------:R-:W-:Y:S05]  /*2e80*/  BSYNC B3 ;  /* 0x0000000000037941 */ /* 0x000fea0003800000 */
.L_x_52:
[----:B-----5:R-:W-:Y:S01]  /*2e90*/  VIADD R62, R7, 0x1 ;  /* 0x00000001073e7836 */ /* 0x020fe20000000000 */
[----:B------:R-:W-:Y:S06]  /*2ea0*/  BRA `(.L_x_55) ;  /* 0x0000000000087947 */ /* 0x000fec0003800000 */
.L_x_51:
[----:B------:R-:W-:Y:S01]  /*2eb0*/  DMUL R10, RZ, R2 ;  /* 0x00000002ff0a7228 */ /* 0x000fe20000000000 */
[----:B------:R-:W-:-:S10]  /*2ec0*/  IMAD.MOV.U32 R62, RZ, RZ, 0x1 ;  /* 0x00000001ff3e7424 */ /* 0x000fd400078e00ff */
.L_x_55:
[----:B------:R-:W-:Y:S05]  /*2ed0*/  BSYNC B2 ;  /* 0x0000000000027941 */ /* 0x000fea0003800000 */
.L_x_50:
[----:B------:R-:W1:Y:S01]  /*2ee0*/  LDC.64 R48, c[0x4][0x18] ;  /* 0x01000600ff307b82 */ /* 0x000e620000000a00 */
[----:B------:R-:W-:Y:S02]  /*2ef0*/  LOP3.LUT P3, R7, R62, 0x1, RZ, 0xc0, !PT ;  /* 0x000000013e077812 */ /* 0x000fe4000786c0ff */
[----:B------:R-:W-:Y:S02]  /*2f00*/  ISETP.NE.AND P5, PT, R51, RZ, PT ;  /* 0x000000ff3300720c */ /* 0x000fe40003fa5270 */
[----:B------:R-:W-:Y:S01]  /*2f10*/  ISETP.NE.AND P4, PT, R50, RZ, PT ;  /* 0x000000ff3200720c */ /* 0x000fe20003f85270 */
[----:B------:R-:W-:-:S04]  /*2f20*/  IMAD.SHL.U32 R7, R7, 0x8, RZ ;  /* 0x0000000807077824 */ /* 0x000fc800078e00ff */
[----:B-1----:R-:W-:-:S05]  /*2f30*/  IMAD.WIDE.U32 R48, R7, 0x8, R48 ;  /* 0x0000000807307825 */ /* 0x002fca00078e0030 */
[----:B------:R-:W2:Y:S04]  /*2f40*/  LDG.E.64.CONSTANT R12, desc[UR6][R48.64+0x8] ;  /* 0x00000806300c7981 */ /* 0x000ea8000c1e9b00 */
[----:B------:R-:W3:Y:S04]  /*2f50*/  LDG.E.64.CONSTANT R14, desc[UR6][R48.64+0x10] ;  /* 0x00001006300e7981 */ /* 0x000ee8000c1e9b00 */
[----:B------:R-:W4:Y:S04]  /*2f60*/  LDG.E.64.CONSTANT R16, desc[UR6][R48.64+0x18] ;  /* 0x0000180630107981 */ /* 0x000f28000c1e9b00 */
[----:B------:R-:W5:Y:S04]  /*2f70*/  LDG.E.64.CONSTANT R18, desc[UR6][R48.64+0x20] ;  /* 0x0000200630127981 */ /* 0x000f68000c1e9b00 */
[----:B------:R-:W4:Y:S04]  /*2f80*/  LDG.E.64.CONSTANT R20, desc[UR6][R48.64+0x28] ;  /* 0x0000280630147981 */ /* 0x000f28000c1e9b00 */
[----:B------:R1:W5:Y:S01]  /*2f90*/  LDG.E.64.CONSTANT R30, desc[UR6][R48.64+0x30] ;  /* 0x00003006301e7981 */ /* 0x000362000c1e9b00 */
[----:B------:R-:W-:Y:S01]  /*2fa0*/  IMAD.MOV.U32 R44, RZ, RZ, 0x79785eba ;  /* 0x79785ebaff2c7424 */ /* 0x000fe200078e00ff */
[----:B------:R-:W-:Y:S01]  /*2fb0*/  DMUL R8, R10, R10 ;  /* 0x0000000a0a087228 */ /* 0x000fe20000000000 */
[----:B------:R-:W-:Y:S01]  /*2fc0*/  IMAD.MOV.U32 R7, RZ, RZ, 0x3de5db65 ;  /* 0x3de5db65ff077424 */ /* 0x000fe200078e00ff */
[----:B------:R-:W-:Y:S01]  /*2fd0*/  DFMA R50, R42, R26, R26 ;  /* 0x0000001a2a32722b */ /* 0x000fe2000000001a */
[----:B------:R-:W-:Y:S01]  /*2fe0*/  BSSY B2, `(.L_x_56) ;  /* 0x0000029000027945 */ /* 0x000fe20003800000 */
[----:B------:R-:W-:Y:S01]  /*2ff0*/  FSEL R44, -R44, 4.2945490664224492434e-19, !P3 ;  /* 0x20fd81642c2c7808 */ /* 0x000fe20005800100 */
[----:B------:R-:W-:Y:S01]  /*3000*/  DFMA R38, R38, R46, 1 ;  /* 0x3ff000002626742b */ /* 0x000fe2000000002e */
[----:B------:R-:W-:Y:S01]  /*3010*/  FSEL R45, R7, -0.082518599927425384521, !P3 ;  /* 0xbda8ff83072d7808 */ /* 0x000fe20005800000 */
[----:B-1----:R-:W-:-:S02]  /*3020*/  DFMA R48, R28, R42, 1 ;  /* 0x3ff000001c30742b */ /* 0x002fc4000000002a */
[----:B------:R-:W-:Y:S02]  /*3030*/  DFMA R42, R36, R32, R32 ;  /* 0x00000020242a722b */ /* 0x000fe40000000020 */
[----:B------:R-:W-:Y:S02]  /*3040*/  DFMA R32, R34, R36, 1 ;  /* 0x3ff000002220742b */ /* 0x000fe40000000024 */
[----:B------:R-:W-:Y:S02]  /*3050*/  DFMA R28, R46, R40, R40 ;  /* 0x000000282e1c722b */ /* 0x000fe40000000028 */
[----:B--2---:R-:W-:-:S08]  /*3060*/  DFMA R12, R8, R44, R12 ;  /* 0x0000002c080c722b */ /* 0x004fd0000000000c */
[----:B---3--:R-:W-:-:S08]  /*3070*/  DFMA R12, R8, R12, R14 ;  /* 0x0000000c080c722b */ /* 0x008fd0000000000e */
[----:B----4-:R-:W-:-:S08]  /*3080*/  DFMA R12, R8, R12, R16 ;  /* 0x0000000c080c722b */ /* 0x010fd00000000010 */
[----:B-----5:R-:W-:-:S08]  /*3090*/  DFMA R12, R8, R12, R18 ;  /* 0x0000000c080c722b */ /* 0x020fd00000000012 */
[----:B------:R-:W-:-:S08]  /*30a0*/  DFMA R12, R8, R12, R20 ;  /* 0x0000000c080c722b */ /* 0x000fd00000000014 */
[----:B------:R-:W-:-:S08]  /*30b0*/  DFMA R12, R8, R12, R30 ;  /* 0x0000000c080c722b */ /* 0x000fd0000000001e */
[----:B------:R-:W-:Y:S02]  /*30c0*/  DFMA R26, R12, R10, R10 ;  /* 0x0000000a0c1a722b */ /* 0x000fe4000000000a */
[----:B------:R-:W-:Y:S01]  /*30d0*/  DFMA R36, R8, R12, 1 ;  /* 0x3ff000000824742b */ /* 0x000fe2000000000c */
[----:B------:R-:W-:Y:S10]  /*30e0*/  @!P5 BRA P4, `(.L_x_57) ;  /* 0x000000000058d947 */ /* 0x000ff40002000000 */
[----:B------:R-:W1:Y:S01]  /*30f0*/  F2I.F64 R40, R52 ;  /* 0x0000003400287311 */ /* 0x000e620000301100 */
[----:B------:R-:W-:Y:S01]  /*3100*/  UMOV UR4, 0x54442d18 ;  /* 0x54442d1800047882 */ /* 0x000fe20000000000 */
[----:B------:R-:W-:Y:S01]  /*3110*/  UMOV UR5, 0x3ff921fb ;  /* 0x3ff921fb00057882 */ /* 0x000fe20000000000 */
[----:B------:R-:W-:-:S05]  /*3120*/  DSETP.GE.AND P4, PT, |R22|, 2.14748364800000000000e+09, PT ;  /* 0x41e000001600742a */ /* 0x000fca0003f86200 */
        /* <DEDUP_REMOVED lines=16> */
.L_x_59:
[----:B------:R0:W5:Y:S01]  /*3230*/  LDL R40, [R64] ;  /* 0x0000000040287983 */ /* 0x0001620000100800 */
[----:B------:R-:W-:Y:S05]  /*3240*/  BRA `(.L_x_58) ;  /* 0x0000000000087947 */ /* 0x000fea0003800000 */
.L_x_57:
[----:B------:R-:W-:Y:S01]  /*3250*/  DMUL R10, RZ, R22 ;  /* 0x00000016ff0a7228 */ /* 0x000fe20000000000 */
[----:B------:R-:W-:-:S10]  /*3260*/  IMAD.MOV.U32 R40, RZ, RZ, RZ ;  /* 0x000000ffff287224 */ /* 0x000fd400078e00ff */
.L_x_58:
[----:B------:R-:W-:Y:S05]  /*3270*/  BSYNC B2 ;  /* 0x0000000000027941 */ /* 0x000fea0003800000 */
.L_x_56:
[----:B------:R-:W1:Y:S01]  /*3280*/  LDC.64 R20, c[0x4][0x18] ;  /* 0x01000600ff147b82 */ /* 0x000e620000000a00 */
[----:B------:R-:W-:Y:S02]  /*3290*/  FSEL R34, R50, R48, !P0 ;  /* 0x0000003032227208 */ /* 0x000fe40004000000 */
[----:B------:R-:W-:Y:S02]  /*32a0*/  FSEL R35, R51, R49, !P0 ;  /* 0x0000003133237208 */ /* 0x000fe40004000000 */
[----:B-----5:R-:W-:Y:S02]  /*32b0*/  LOP3.LUT P0, R7, R40, 0x1, RZ, 0xc0, !PT ;  /* 0x0000000128077812 */ /* 0x020fe4000780c0ff */
[----:B------:R-:W-:Y:S02]  /*32c0*/  FSEL R26, R26, R36, !P3 ;  /* 0x000000241a1a7208 */ /* 0x000fe40005800000 */
[----:B------:R-:W-:Y:S01]  /*32d0*/  FSEL R27, R27, R37, !P3 ;  /* 0x000000251b1b7208 */ /* 0x000fe20005800000 */
[----:B------:R-:W-:Y:S01]  /*32e0*/  IMAD.SHL.U32 R7, R7, 0x8, RZ ;  /* 0x0000000807077824 */ /* 0x000fe200078e00ff */
[----:B------:R-:W-:-:S02]  /*32f0*/  ISETP.NE.AND P4, PT, R66, RZ, PT ;  /* 0x000000ff4200720c */ /* 0x000fc40003f85270 */
[----:B------:R-:W-:Y:S02]  /*3300*/  FSEL R32, R42, R32, !P1 ;  /* 0x000000202a207208 */ /* 0x000fe40004800000 */
[----:B------:R-:W-:Y:S02]  /*3310*/  FSEL R33, R43, R33, !P1 ;  /* 0x000000212b217208 */ /* 0x000fe40004800000 */
[----:B------:R-:W-:Y:S02]  /*3320*/  FSEL R28, R28, R38, !P2 ;  /* 0x000000261c1c7208 */ /* 0x000fe40005000000 */
[----:B------:R-:W-:Y:S01]  /*3330*/  FSEL R29, R29, R39, !P2 ;  /* 0x000000271d1d7208 */ /* 0x000fe20005000000 */
        /* <DEDUP_REMOVED lines=10> */
[----:B------:R-:W-:Y:S02]  /*33e0*/  BSSY B2, `(.L_x_60) ;  /* 0x0000026000027945 */ /* 0x000fe40003800000 */
[----:B------:R-:W-:-:S02]  /*33f0*/  FSEL R36, -R36, 4.2945490664224492434e-19, !P0 ;  /* 0x20fd816424247808 */ /* 0x000fc40004000100 */
[----:B------:R-:W-:-:S06]  /*3400*/  FSEL R37, R7, -0.082518599927425384521, !P0 ;  /* 0xbda8ff8307257808 */ /* 0x000fcc0004000000 */
[----:B--2---:R-:W-:-:S08]  /*3410*/  DFMA R22, R8, R36, R22 ;  /* 0x000000240816722b */ /* 0x004fd00000000016 */
[----:B---3--:R-:W-:-:S08]  /*3420*/  DFMA R22, R8, R22, R30 ;  /* 0x000000160816722b */ /* 0x008fd0000000001e */
[----:B----4-:R-:W-:-:S08]  /*3430*/  DFMA R18, R8, R22, R18 ;  /* 0x000000160812722b */ /* 0x010fd00000000012 */
[----:B-----5:R-:W-:-:S08]  /*3440*/  DFMA R16, R8, R18, R16 ;  /* 0x000000120810722b */ /* 0x020fd00000000010 */
[----:B------:R-:W-:-:S08]  /*3450*/  DFMA R14, R8, R16, R14 ;  /* 0x00000010080e722b */ /* 0x000fd0000000000e */
[----:B------:R-:W-:-:S08]  /*3460*/  DFMA R12, R8, R14, R12 ;  /* 0x0000000e080c722b */ /* 0x000fd0000000000c */
[----:B------:R-:W-:Y:S02]  /*3470*/  DFMA R10, R12, R10, R10 ;  /* 0x0000000a0c0a722b */ /* 0x000fe4000000000a */
[----:B------:R-:W-:-:S10]  /*3480*/  DFMA R8, R8, R12, 1 ;  /* 0x3ff000000808742b */ /* 0x000fd4000000000c */
[----:B------:R-:W-:Y:S02]  /*3490*/  FSEL R22, R10, R8, !P0 ;  /* 0x000000080a167208 */ /* 0x000fe40004000000 */
[----:B------:R-:W-:Y:S01]  /*34a0*/  FSEL R23, R11, R9, !P0 ;  /* 0x000000090b177208 */ /* 0x000fe20004000000 */
[----:B------:R-:W-:Y:S06]  /*34b0*/  @!P6 BRA P4, `(.L_x_61) ;  /* 0x000000000058e947 */ /* 0x000fec0002000000 */
        /* <DEDUP_REMOVED lines=20> */
.L_x_63:
[----:B------:R0:W5:Y:S01]  /*3600*/  LDL R55, [R64] ;  /* 0x0000000040377983 */ /* 0x0001620000100800 */
[----:B------:R-:W-:Y:S05]  /*3610*/  BRA `(.L_x_62) ;  /* 0x0000000000087947 */ /* 0x000fea0003800000 */
.L_x_61:
[----:B------:R-:W-:Y:S01]  /*3620*/  DMUL R10, RZ, R24 ;  /* 0x00000018ff0a7228 */ /* 0x000fe20000000000 */
[----:B------:R-:W-:-:S10]  /*3630*/  IMAD.MOV.U32 R55, RZ, RZ, RZ ;  /* 0x000000ffff377224 */ /* 0x000fd400078e00ff */
.L_x_62:
[----:B------:R-:W-:Y:S05]  /*3640*/  BSYNC B2 ;  /* 0x0000000000027941 */ /* 0x000fea0003800000 */
.L_x_60:
[----:B------:R-:W1:Y:S01]  /*3650*/  LDC.64 R16, c[0x4][0x18] ;  /* 0x01000600ff107b82 */ /* 0x000e620000000a00 */
[----:B-----5:R-:W-:Y:S02]  /*3660*/  LOP3.LUT P0, R7, R55, 0x1, RZ, 0xc0, !PT ;  /* 0x0000000137077812 */ /* 0x020fe4000780c0ff */
        /* <DEDUP_REMOVED lines=13> */
[----:B------:R-:W-:Y:S01]  /*3740*/  LOP3.LUT P1, RZ, R61, 0x2, RZ, 0xc0, !PT ;  /* 0x000000023dff7812 */ /* 0x000fe2000782c0ff */
[----:B------:R-:W-:Y:S01]  /*3750*/  BSSY B2, `(.L_x_64) ;  /* 0x0000032000027945 */ /* 0x000fe20003800000 */
[----:B------:R-:W-:Y:S01]  /*3760*/  FSEL R36, -R36, 4.2945490664224492434e-19, !P0 ;  /* 0x20fd816424247808 */ /* 0x000fe20004000100 */
[----:B------:R-:W-:Y:S01]  /*3770*/  DFMA R38, R32, -1, RZ ;  /* 0xbff000002026782b */ /* 0x000fe200000000ff */
[----:B------:R-:W-:Y:S01]  /*3780*/  FSEL R37, R7, -0.082518599927425384521, !P0 ;  /* 0xbda8ff8307257808 */ /* 0x000fe20004000000 */
[----:B------:R-:W-:Y:S01]  /*3790*/  DFMA R42, R28, -1, RZ ;  /* 0xbff000001c2a782b */ /* 0x000fe200000000ff */
[----:B------:R-:W-:Y:S01]  /*37a0*/  P2R R41, PR, RZ, 0x2 ;  /* 0x00000002ff297803 */ /* 0x000fe20000000000 */
[----:B------:R-:W-:Y:S01]  /*37b0*/  DFMA R46, R26, -1, RZ ;  /* 0xbff000001a2e782b */ /* 0x000fe200000000ff */
[----:B------:R-:W-:Y:S01]  /*37c0*/  LOP3.LUT P6, RZ, R60, 0x2, RZ, 0xc0, !PT ;  /* 0x000000023cff7812 */ /* 0x000fe200078cc0ff */
[----:B------:R-:W-:Y:S01]  /*37d0*/  DFMA R48, R22, -1, RZ ;  /* 0xbff000001630782b */ /* 0x000fe200000000ff */
[----:B------:R-:W-:-:S02]  /*37e0*/  LOP3.LUT P3, RZ, R63, 0x2, RZ, 0xc0, !PT ;  /* 0x000000023fff7812 */ /* 0x000fc4000786c0ff */
[----:B------:R-:W-:Y:S02]  /*37f0*/  LOP3.LUT P2, RZ, R62, 0x2, RZ, 0xc0, !PT ;  /* 0x000000023eff7812 */ /* 0x000fe4000784c0ff */
[----:B------:R-:W-:Y:S01]  /*3800*/  LOP3.LUT P1, RZ, R55, 0x2, RZ, 0xc0, !PT ;  /* 0x0000000237ff7812 */ /* 0x000fe2000782c0ff */
[----:B--2---:R-:W-:Y:S02]  /*3810*/  DFMA R18, R8, R36, R18 ;  /* 0x000000240812722b */ /* 0x004fe40000000012 */
[----:B------:R-:W-:-:S06]  /*3820*/  DFMA R36, R34, -1, RZ ;  /* 0xbff000002224782b */ /* 0x000fcc00000000ff */
        /* <DEDUP_REMOVED lines=8> */
[----:B------:R-:W-:Y:S02]  /*38b0*/  FSEL R25, R11, R9, !P0 ;  /* 0x000000090b197208 */ /* 0x000fe40004000000 */
[----:B------:R-:W-:-:S04]  /*38c0*/  LOP3.LUT P0, RZ, R40, 0x2, RZ, 0xc0, !PT ;  /* 0x0000000228ff7812 */ /* 0x000fc8000780c0ff */
[----:B------:R-:W-:Y:S01]  /*38d0*/  DFMA R50, R24, -1, RZ ;  /* 0xbff000001832782b */ /* 0x000fe200000000ff */
        /* <DEDUP_REMOVED lines=21> */
.L_x_67:
[----:B------:R0:W5:Y:S01]  /*3a30*/  LDL R57, [R64] ;  /* 0x0000000040397983 */ /* 0x0001620000100800 */
[----:B------:R-:W-:Y:S05]  /*3a40*/  BRA `(.L_x_66) ;  /* 0x0000000000087947 */ /* 0x000fea0003800000 */
.L_x_65:
[----:B------:R-:W-:Y:S01]  /*3a50*/  DMUL R10, RZ, R4 ;  /* 0x00000004ff0a7228 */ /* 0x000fe20000000000 */
[----:B------:R-:W-:-:S10]  /*3a60*/  IMAD.MOV.U32 R57, RZ, RZ, RZ ;  /* 0x000000ffff397224 */ /* 0x000fd400078e00ff */
.L_x_66:
[----:B------:R-:W-:Y:S05]  /*3a70*/  BSYNC B2 ;  /* 0x0000000000027941 */ /* 0x000fea0003800000 */
.L_x_64:
[----:B------:R-:W1:Y:S01]  /*3a80*/  LDC.64 R14, c[0x4][0x18] ;  /* 0x01000600ff0e7b82 */ /* 0x000e620000000a00 */
[----:B-----5:R-:W-:Y:S02]  /*3a90*/  LOP3.LUT P4, R4, R57, 0x1, RZ, 0xc0, !PT ;  /* 0x0000000139047812 */ /* 0x020fe4000788c0ff */
[----:B------:R-:W-:Y:S01]  /*3aa0*/  P2R R7, PR, RZ, 0x2 ;  /* 0x00000002ff077803 */ /* 0x000fe20000000000 */
[----:B------:R-:W-:Y:S01]  /*3ab0*/  IMAD.MOV.U32 R40, RZ, RZ, 0x79785eba ;  /* 0x79785ebaff287424 */ /* 0x000fe200078e00ff */
[----:B------:R-:W-:Y:S01]  /*3ac0*/  ISETP.NE.AND P1, PT, R41, RZ, PT ;  /* 0x000000ff2900720c */ /* 0x000fe20003f25270 */
[----:B------:R-:W-:Y:S01]  /*3ad0*/  IMAD.SHL.U32 R5, R4, 0x8, RZ ;  /* 0x0000000804057824 */ /* 0x000fe200078e00ff */
[----:B------:R-:W-:-:S03]  /*3ae0*/  ISETP.NE.AND P5, PT, R69, RZ, PT ;  /* 0x000000ff4500720c */ /* 0x000fc60003fa5270 */
        /* <DEDUP_REMOVED lines=9> */
[----:B------:R-:W-:Y:S01]  /*3b80*/  FSEL R40, -R40, 4.2945490664224492434e-19, !P4 ;  /* 0x20fd816428287808 */ /* 0x000fe20006000100 */
[----:B------:R-:W-:Y:S01]  /*3b90*/  BSSY B2, `(.L_x_68) ;  /* 0x0000039000027945 */ /* 0x000fe20003800000 */
[----:B------:R-:W-:-:S02]  /*3ba0*/  FSEL R34, R34, R36, !P1 ;  /* 0x0000002422227208 */ /* 0x000fc40004800000 */
[----:B------:R-:W-:Y:S02]  /*3bb0*/  FSEL R41, R41, -0.082518599927425384521, !P4 ;  /* 0xbda8ff8329297808 */ /* 0x000fe40006000000 */
[----:B------:R-:W-:Y:S02]  /*3bc0*/  FSEL R35, R35, R37, !P1 ;  /* 0x0000002523237208 */ /* 0x000fe40004800000 */
[----:B------:R-:W-:Y:S02]  /*3bd0*/  FSEL R26, R26, R46, !P2 ;  /* 0x0000002e1a1a7208 */ /* 0x000fe40005000000 */
[----:B------:R-:W-:Y:S02]  /*3be0*/  FSEL R27, R27, R47, !P2 ;  /* 0x0000002f1b1b7208 */ /* 0x000fe40005000000 */
[----:B------:R-:W-:Y:S02]  /*3bf0*/  ISETP.NE.AND P1, PT, R7, RZ, PT ;  /* 0x000000ff0700720c */ /* 0x000fe40003f25270 */
[----:B------:R-:W-:-:S02]  /*3c00*/  LOP3.LUT P2, RZ, R57, 0x2, RZ, 0xc0, !PT ;  /* 0x0000000239ff7812 */ /* 0x000fc4000784c0ff */
[----:B------:R-:W-:Y:S02]  /*3c10*/  FSEL R32, R32, R38, !P6 ;  /* 0x0000002620207208 */ /* 0x000fe40007000000 */
[----:B------:R-:W-:Y:S02]  /*3c20*/  FSEL R33, R33, R39, !P6 ;  /* 0x0000002721217208 */ /* 0x000fe40007000000 */
[----:B------:R-:W-:Y:S02]  /*3c30*/  FSEL R22, R22, R48, !P0 ;  /* 0x0000003016167208 */ /* 0x000fe40004000000 */
[----:B------:R-:W-:Y:S02]  /*3c40*/  FSEL R23, R23, R49, !P0 ;  /* 0x0000003117177208 */ /* 0x000fe40004000000 */
[----:B------:R-:W-:Y:S02]  /*3c50*/  FSEL R24, R24, R50, !P1 ;  /* 0x0000003218187208 */ /* 0x000fe40004800000 */
[----:B------:R-:W-:Y:S01]  /*3c60*/  FSEL R25, R25, R51, !P1 ;  /* 0x0000003319197208 */ /* 0x000fe20004800000 */
        /* <DEDUP_REMOVED lines=10> */
[----:B------:R-:W-:Y:S02]  /*3d10*/  ISETP.NE.AND P4, PT, R70, RZ, PT ;  /* 0x000000ff4600720c */ /* 0x000fe40003f85270 */
[----:B------:R-:W-:Y:S02]  /*3d20*/  FSEL R4, R28, R42, !P3 ;  /* 0x0000002a1c047208 */ /* 0x000fe40005800000 */
[----:B------:R-:W-:Y:S01]  /*3d30*/  DFMA R8, R10, -1, RZ ;  /* 0xbff000000a08782b */ /* 0x000fe200000000ff */
[----:B------:R-:W-:-:S09]  /*3d40*/  FSEL R5, R29, R43, !P3 ;  /* 0x0000002b1d057208 */ /* 0x000fd20005800000 */
        /* <DEDUP_REMOVED lines=23> */
.L_x_71:
[----:B------:R0:W5:Y:S01]  /*3ec0*/  LDL R59, [R64] ;  /* 0x00000000403b7983 */ /* 0x0001620000100800 */
[----:B------:R-:W-:Y:S02]  /*3ed0*/  IMAD.MOV.U32 R12, RZ, RZ, R10 ;  /* 0x000000ffff0c7224 */ /* 0x000fe400078e000a */
[----:B------:R-:W-:Y:S01]  /*3ee0*/  IMAD.MOV.U32 R13, RZ, RZ, R11 ;  /* 0x000000ffff0d7224 */ /* 0x000fe200078e000b */
[----:B------:R-:W-:Y:S06]  /*3ef0*/  BRA `(.L_x_70) ;  /* 0x0000000000087947 */ /* 0x000fec0003800000 */
.L_x_69:
[----:B------:R-:W-:Y:S01]  /*3f00*/  DMUL R12, RZ, R2 ;  /* 0x00000002ff0c7228 */ /* 0x000fe20000000000 */
[----:B------:R-:W-:-:S10]  /*3f10*/  IMAD.MOV.U32 R59, RZ, RZ, RZ ;  /* 0x000000ffff3b7224 */ /* 0x000fd400078e00ff */
.L_x_70:
[----:B------:R-:W-:Y:S05]  /*3f20*/  BSYNC B2 ;  /* 0x0000000000027941 */ /* 0x000fea0003800000 */
.L_x_68:
[----:B------:R-:W1:Y:S01]  /*3f30*/  LDC.64 R2, c[0x4][0x18] ;  /* 0x01000600ff027b82 */ /* 0x000e620000000a00 */
[----:B-----5:R-:W-:Y:S02]  /*3f40*/  LOP3.LUT P0, R0, R59, 0x1, RZ, 0xc0, !PT ;  /* 0x000000013b007812 */ /* 0x020fe4000780c0ff */
[----:B------:R-:W-:-:S03]  /*3f50*/  ISETP.NE.AND P1, PT, R73, RZ, PT ;  /* 0x000000ff4900720c */ /* 0x000fc60003f25270 */
        /* <DEDUP_REMOVED lines=10> */
[----:B------:R-:W-:-:S02]  /*4000*/  IMAD.MOV.U32 R0, RZ, RZ, 0x3de5db65 ;  /* 0x3de5db65ff007424 */ /* 0x000fc400078e00ff */
[----:B------:R-:W-:Y:S01]  /*4010*/  IMAD R71, R72, 0x80, R71 ;  /* 0x0000008048477824 */ /* 0x000fe200078e0247 */
[----:B------:R-:W-:Y:S02]  /*4020*/  FSEL R30, -R30, 4.2945490664224492434e-19, !P0 ;  /* 0x20fd81641e1e7808 */ /* 0x000fe40004000100 */
[----:B------:R-:W-:-:S06]  /*4030*/  FSEL R31, R0, -0.082518599927425384521, !P0 ;  /* 0xbda8ff83001f7808 */ /* 0x000fcc0004000000 */
[----:B--2---:R-:W-:-:S08]  /*4040*/  DFMA R8, R6, R30, R8 ;  /* 0x0000001e0608722b */ /* 0x004fd00000000008 */
[C---:B---3--:R-:W-:Y:S01]  /*4050*/  DFMA R8, R6.reuse, R8, R10 ;  /* 0x000000080608722b */ /* 0x048fe2000000000a */
[----:B------:R-:W-:Y:S07]  /*4060*/  F2F.F32.F64 R11, R26 ;  /* 0x0000001a000b7310 */ /* 0x000fee0000301000 */
[C---:B----4-:R-:W-:Y:S01]  /*4070*/  DFMA R8, R6.reuse, R8, R14 ;  /* 0x000000080608722b */ /* 0x050fe2000000000e */
[----:B------:R-:W1:Y:S01]  /*4080*/  LDC.64 R14, c[0x0][0x220] ;  /* 0x00008800ff0e7b82 */ /* 0x000e620000000a00 */
[----:B------:R-:W-:Y:S06]  /*4090*/  F2F.F32.F64 R10, R4 ;  /* 0x00000004000a7310 */ /* 0x000fec0000301000 */
[----:B-----5:R-:W-:-:S02]  /*40a0*/  DFMA R16, R6, R8, R16 ;  /* 0x000000080610722b */ /* 0x020fc40000000010 */
[----:B------:R-:W-:Y:S06]  /*40b0*/  F2F.F32.F64 R9, R32 ;  /* 0x0000002000097310 */ /* 0x000fec0000301000 */
[C---:B------:R-:W-:Y:S02]  /*40c0*/  DFMA R16, R6.reuse, R16, R18 ;  /* 0x000000100610722b */ /* 0x040fe40000000012 */
[----:B------:R-:W2:Y:S06]  /*40d0*/  F2F.F32.F64 R8, R34 ;  /* 0x0000002200087310 */ /* 0x000eac0000301000 */
[----:B------:R-:W-:Y:S01]  /*40e0*/  DFMA R16, R6, R16, R20 ;  /* 0x000000100610722b */ /* 0x000fe20000000014 */
[----:B-1----:R-:W-:-:S07]  /*40f0*/  IMAD.WIDE R2, R71, 0x4, R14 ;  /* 0x0000000447027825 */ /* 0x002fce00078e020e */
[----:B------:R-:W-:Y:S01]  /*4100*/  DFMA R12, R16, R12, R12 ;  /* 0x0000000c100c722b */ /* 0x000fe2000000000c */
[----:B--2---:R1:W-:Y:S01]  /*4110*/  @!P1 STG.E.128 desc[UR6][R2.64], R8 ;  /* 0x0000000802009986 */ /* 0x0043e2000c101d06 */
[----:B------:R-:W-:Y:S01]  /*4120*/  DFMA R6, R6, R16, 1 ;  /* 0x3ff000000606742b */ /* 0x000fe20000000010 */
[----:B------:R-:W-:Y:S10]  /*4130*/  @P1 EXIT ;  /* 0x000000000000194d */ /* 0x000ff40003800000 */
[----:B------:R-:W-:Y:S01]  /*4140*/  FSEL R4, R12, R6, !P0 ;  /* 0x000000060c047208 */ /* 0x000fe20004000000 */
[----:B-1----:R-:W-:Y:S01]  /*4150*/  F2F.F32.F64 R8, R22 ;  /* 0x0000001600087310 */ /* 0x002fe20000301000 */
[----:B------:R-:W-:Y:S02]  /*4160*/  FSEL R5, R13, R7, !P0 ;  /* 0x000000070d057208 */ /* 0x000fe40004000000 */
[----:B------:R-:W0:Y:S01]  /*4170*/  LDC.64 R6, c[0x0][0x228] ;  /* 0x00008a00ff067b82 */ /* 0x000e220000000a00 */
[----:B------:R-:W-:-:S03]  /*4180*/  LOP3.LUT P0, RZ, R59, 0x2, RZ, 0xc0, !PT ;  /* 0x000000023bff7812 */ /* 0x000fc6000780c0ff */
[----:B------:R-:W-:Y:S01]  /*4190*/  DFMA R2, R4, -1, RZ ;  /* 0xbff000000402782b */ /* 0x000fe200000000ff */
[----:B------:R-:W-:Y:S08]  /*41a0*/  F2F.F32.F64 R9, R24 ;  /* 0x0000001800097310 */ /* 0x000ff00000301000 */
[----:B------:R-:W-:Y:S01]  /*41b0*/  F2F.F32.F64 R10, R28 ;  /* 0x0000001c000a7310 */ /* 0x000fe20000301000 */
[----:B------:R-:W-:-:S02]  /*41c0*/  FSEL R4, R4, R2, !P0 ;  /* 0x0000000204047208 */ /* 0x000fc40004000000 */
[----:B------:R-:W-:-:S05]  /*41d0*/  FSEL R5, R5, R3, !P0 ;  /* 0x0000000305057208 */ /* 0x000fca0004000000 */
[----:B------:R-:W1:Y:S01]  /*41e0*/  F2F.F32.F64 R11, R4 ;  /* 0x00000004000b7310 */ /* 0x000e620000301000 */
[----:B0-----:R-:W-:-:S05]  /*41f0*/  IMAD.WIDE R2, R71, 0x4, R6 ;  /* 0x0000000447027825 */ /* 0x001fca00078e0206 */
[----:B-1----:R-:W-:Y:S01]  /*4200*/  STG.E.128 desc[UR6][R2.64], R8 ;  /* 0x0000000802007986 */ /* 0x002fe2000c101d06 */
[----:B------:R-:W-:Y:S05]  /*4210*/  EXIT ;  /* 0x000000000000794d */ /* 0x000fea0003800000 */
        .weak           $__internal_0_$__cuda_sm20_div_rn_f64_full
        .type           $__internal_0_$__cuda_sm20_div_rn_f64_full,@function
        .size           $__internal_0_$__cuda_sm20_div_rn_f64_full,($triton_$__internal_accurate_pow - $__internal_0_$__cuda_sm20_div_rn_f64_full)
$__internal_0_$__cuda_sm20_div_rn_f64_full:
[C---:B------:R-:W-:Y:S01]  /*4220*/  FSETP.GEU.AND P0, PT, |R3|.reuse, 1.469367938527859385e-39, PT ;  /* 0x001000000300780b */ /* 0x040fe20003f0e200 */
[----:B------:R-:W-:Y:S01]  /*4230*/  IMAD.MOV.U32 R28, RZ, RZ, 0x1 ;  /* 0x00000001ff1c7424 */ /* 0x000fe200078e00ff */
[C---:B------:R-:W-:Y:S01]  /*4240*/  LOP3.LUT R18, R3.reuse, 0x800fffff, RZ, 0xc0, !PT ;  /* 0x800fffff03127812 */ /* 0x040fe200078ec0ff */
[----:B------:R-:W-:Y:S01]  /*4250*/  IMAD.MOV.U32 R39, RZ, RZ, 0x1ca00000 ;  /* 0x1ca00000ff277424 */ /* 0x000fe200078e00ff */
[----:B------:R-:W-:Y:S02]  /*4260*/  LOP3.LUT R36, R3, 0x7ff00000, RZ, 0xc0, !PT ;  /* 0x7ff0000003247812 */ /* 0x000fe400078ec0ff */
[----:B------:R-:W-:Y:S01]  /*4270*/  LOP3.LUT R19, R18, 0x3ff00000, RZ, 0xfc, !PT ;  /* 0x3ff0000012137812 */ /* 0x000fe200078efcff */
[----:B------:R-:W-:-:S06]  /*4280*/  IMAD.MOV.U32 R18, RZ, RZ, R2 ;  /* 0x000000ffff127224 */ /* 0x000fcc00078e0002 */
[----:B------:R-:W-:-:S06]  /*4290*/  @!P0 DMUL R18, R2, 8.98846567431157953865e+307 ;  /* 0x7fe0000002128828 */ /* 0x000fcc0000000000 */
[----:B------:R-:W0:Y:S02]  /*42a0*/  MUFU.RCP64H R29, R19 ;  /* 0x00000013001d7308 */ /* 0x000e240000001800 */
[----:B0-----:R-:W-:-:S08]  /*42b0*/  DFMA R26, R28, -R18, 1 ;  /* 0x3ff000001c1a742b */ /* 0x001fd00000000812 */
[----:B------:R-:W-:Y:S01]  /*42c0*/  DFMA R30, R26, R26, R26 ;  /* 0x0000001a1a1e722b */ /* 0x000fe2000000001a */
[----:B------:R-:W-:Y:S02]  /*42d0*/  IMAD.U32 R27, RZ, RZ, UR5 ;  /* 0x00000005ff1b7e24 */ /* 0x000fe4000f8e00ff */
[----:B------:R-:W-:-:S03]  /*42e0*/  IMAD.U32 R26, RZ, RZ, UR4 ;  /* 0x00000004ff1a7e24 */ /* 0x000fc6000f8e00ff */
[----:B------:R-:W-:Y:S02]  /*42f0*/  LOP3.LUT R21, R27, 0x7ff00000, RZ, 0xc0, !PT ;  /* 0x7ff000001b157812 */ /* 0x000fe400078ec0ff */
[----:B------:R-:W-:Y:S01]  /*4300*/  DFMA R30, R28, R30, R28 ;  /* 0x0000001e1c1e722b */ /* 0x000fe2000000001c */
[----:B------:R-:W-:Y:S01]  /*4310*/  IMAD.MOV.U32 R28, RZ, RZ, R26 ;  /* 0x000000ffff1c7224 */ /* 0x000fe200078e001a */
[----:B------:R-:W-:Y:S01]  /*4320*/  ISETP.GE.U32.AND P1, PT, R21, R36, PT ;  /* 0x000000241500720c */ /* 0x000fe20003f26070 */
[----:B------:R-:W-:-:S03]  /*4330*/  IMAD.MOV.U32 R40, RZ, RZ, R21 ;  /* 0x000000ffff287224 */ /* 0x000fc600078e0015 */
[----:B------:R-:W-:Y:S02]  /*4340*/  SEL R29, R39, 0x63400000, !P1 ;  /* 0x63400000271d7807 */ /* 0x000fe40004800000 */
[----:B------:R-:W-:Y:S01]  /*4350*/  DFMA R34, R30, -R18, 1 ;  /* 0x3ff000001e22742b */ /* 0x000fe20000000812 */
[----:B------:R-:W-:Y:S02]  /*4360*/  FSETP.GEU.AND P1, PT, |R27|, 1.469367938527859385e-39, PT ;  /* 0x001000001b00780b */ /* 0x000fe40003f2e200 */
[----:B------:R-:W-:-:S05]  /*4370*/  LOP3.LUT R29, R29, 0x800fffff, R27, 0xf8, !PT ;  /* 0x800fffff1d1d7812 */ /* 0x000fca00078ef81b */
[----:B------:R-:W-:-:S06]  /*4380*/  DFMA R34, R30, R34, R30 ;  /* 0x000000221e22722b */ /* 0x000fcc000000001e */
[----:B------:R-:W-:Y:S05]  /*4390*/  @P1 BRA `(.L_x_72) ;  /* 0x0000000000201947 */ /* 0x000fea0003800000 */
[----:B------:R-:W-:-:S04]  /*43a0*/  LOP3.LUT R30, R3, 0x7ff00000, RZ, 0xc0, !PT ;  /* 0x7ff00000031e7812 */ /* 0x000fc800078ec0ff */
[----:B------:R-:W-:Y:S01]  /*43b0*/  ISETP.GE.U32.AND P1, PT, R21, R30, PT ;  /* 0x0000001e1500720c */ /* 0x000fe20003f26070 */
[----:B------:R-:W-:-:S03]  /*43c0*/  IMAD.MOV.U32 R30, RZ, RZ, RZ ;  /* 0x000000ffff1e7224 */ /* 0x000fc600078e00ff */
[----:B------:R-:W-:-:S04]  /*43d0*/  SEL R7, R39, 0x63400000, !P1 ;  /* 0x6340000027077807 */ /* 0x000fc80004800000 */
[----:B------:R-:W-:-:S04]  /*43e0*/  LOP3.LUT R7, R7, 0x80000000, R27, 0xf8, !PT ;  /* 0x8000000007077812 */ /* 0x000fc800078ef81b */
[----:B------:R-:W-:-:S06]  /*43f0*/  LOP3.LUT R31, R7, 0x100000, RZ, 0xfc, !PT ;  /* 0x00100000071f7812 */ /* 0x000fcc00078efcff */
[----:B------:R-:W-:-:S10]  /*4400*/  DFMA R28, R28, 2, -R30 ;  /* 0x400000001c1c782b */ /* 0x000fd4000000081e */
[----:B------:R-:W-:-:S07]  /*4410*/  LOP3.LUT R40, R29, 0x7ff00000, RZ, 0xc0, !PT ;  /* 0x7ff000001d287812 */ /* 0x000fce00078ec0ff */
.L_x_72:
[----:B------:R-:W-:Y:S01]  /*4420*/  IMAD.MOV.U32 R7, RZ, RZ, R36 ;  /* 0x000000ffff077224 */ /* 0x000fe200078e0024 */
[----:B------:R-:W-:Y:S01]  /*4430*/  @!P0 LOP3.LUT R7, R19, 0x7ff00000, RZ, 0xc0, !PT ;  /* 0x7ff0000013078812 */ /* 0x000fe200078ec0ff */
[----:B------:R-:W-:Y:S01]  /*4440*/  VIADD R41, R40, 0xffffffff ;  /* 0xffffffff28297836 */ /* 0x000fe20000000000 */
[----:B------:R-:W-:Y:S01]  /*4450*/  DMUL R30, R34, R28 ;  /* 0x0000001c221e7228 */ /* 0x000fe20000000000 */
[----:B------:R-:W-:Y:S02]  /*4460*/  BSSY B1, `(.L_x_73) ;  /* 0x0000039000017945 */ /* 0x000fe40003800000 */
[----:B------:R-:W-:Y:S01]  /*4470*/  VIADD R42, R7, 0xffffffff ;  /* 0xffffffff072a7836 */ /* 0x000fe20000000000 */
[----:B------:R-:W-:-:S04]  /*4480*/  ISETP.GT.U32.AND P0, PT, R41, 0x7feffffe, PT ;  /* 0x7feffffe2900780c */ /* 0x000fc80003f04070 */
[----:B------:R-:W-:Y:S01]  /*4490*/  ISETP.GT.U32.OR P0, PT, R42, 0x7feffffe, P0 ;  /* 0x7feffffe2a00780c */ /* 0x000fe20000704470 */
[----:B------:R-:W-:-:S08]  /*44a0*/  DFMA R36, R30, -R18, R28 ;  /* 0x800000121e24722b */ /* 0x000fd0000000001c */
[----:B------:R-:W-:-:S04]  /*44b0*/  DFMA R30, R34, R36, R30 ;  /* 0x00000024221e722b */ /* 0x000fc8000000001e */
[----:B------:R-:W-:Y:S07]  /*44c0*/  @P0 BRA `(.L_x_74) ;  /* 0x0000000000740947 */ /* 0x000fee0003800000 */
[----:B------:R-:W-:Y:S01]  /*44d0*/  LOP3.LUT R34, R3, 0x7ff00000, RZ, 0xc0, !PT ;  /* 0x7ff0000003227812 */ /* 0x000fe200078ec0ff */
[----:B------:R-:W-:-:S03]  /*44e0*/  UMOV UR8, 0xb9600000 ;  /* 0xb960000000087882 */ /* 0x000fc60000000000 */
[----:B------:R-:W-:Y:S01]  /*44f0*/  ISETP.GE.U32.AND P0, PT, R21, R34, PT ;  /* 0x000000221500720c */ /* 0x000fe20003f06070 */
[----:B------:R-:W-:-:S05]  /*4500*/  IMAD.MOV R26, RZ, RZ, -R34 ;  /* 0x000000ffff1a7224 */ /* 0x000fca00078e0a22 */
[----:B------:R-:W-:Y:S02]  /*4510*/  VIADDMNMX R21, R21, R26, UR8, !PT ;  /* 0x0000000815157e46 */ /* 0x000fe4000f80011a */
[----:B------:R-:W-:Y:S02]  /*4520*/  SEL R26, R39, 0x63400000, !P0 ;  /* 0x63400000271a7807 */ /* 0x000fe40004000000 */
[----:B------:R-:W-:-:S05]  /*4530*/  VIMNMX R21, R21, 0x46a00000, PT ;  /* 0x46a0000015157848 */ /* 0x000fca0003fe0100 */
[----:B------:R-:W-:Y:S02]  /*4540*/  IMAD.IADD R21, R21, 0x1, -R26 ;  /* 0x0000000115157824 */ /* 0x000fe400078e0a1a */
[----:B------:R-:W-:Y:S02]  /*4550*/  IMAD.MOV.U32 R26, RZ, RZ, RZ ;  /* 0x000000ffff1a7224 */ /* 0x000fe400078e00ff */
[----:B------:R-:W-:-:S06]  /*4560*/  VIADD R27, R21, 0x7fe00000 ;  /* 0x7fe00000151b7836 */ /* 0x000fcc0000000000 */
[----:B------:R-:W-:-:S10]  /*4570*/  DMUL R34, R30, R26 ;  /* 0x0000001a1e227228 */ /* 0x000fd40000000000 */
[----:B------:R-:W-:-:S13]  /*4580*/  FSETP.GTU.AND P0, PT, |R35|, 1.469367938527859385e-39, PT ;  /* 0x001000002300780b */ /* 0x000fda0003f0c200 */
[----:B------:R-:W-:Y:S05]  /*4590*/  @P0 BRA `(.L_x_75) ;  /* 0x0000000000940947 */ /* 0x000fea0003800000 */
[----:B------:R-:W-:Y:S01]  /*45a0*/  DFMA R18, R30, -R18, R28 ;  /* 0x800000121e12722b */ /* 0x000fe2000000001c */
[----:B------:R-:W-:-:S09]  /*45b0*/  IMAD.MOV.U32 R26, RZ, RZ, RZ ;  /* 0x000000ffff1a7224 */ /* 0x000fd200078e00ff */
[----:B------:R-:W-:Y:S02]  /*45c0*/  FSETP.NEU.AND P0, PT, R19, RZ, PT ;  /* 0x000000ff1300720b */ /* 0x000fe40003f0d000 */
[----:B------:R-:W-:-:S04]  /*45d0*/  LOP3.LUT R7, R19, 0x80000000, R3, 0x48, !PT ;  /* 0x8000000013077812 */ /* 0x000fc800078e4803 */
[----:B------:R-:W-:-:S07]  /*45e0*/  LOP3.LUT R27, R7, R27, RZ, 0xfc, !PT ;  /* 0x0000001b071b7212 */ /* 0x000fce00078efcff */
[----:B------:R-:W-:Y:S05]  /*45f0*/  @!P0 BRA `(.L_x_75) ;  /* 0x00000000007c8947 */ /* 0x000fea0003800000 */
[----:B------:R-:W-:Y:S01]  /*4600*/  IMAD.MOV R3, RZ, RZ, -R21 ;  /* 0x000000ffff037224 */ /* 0x000fe200078e0a15 */
[----:B------:R-:W-:Y:S01]  /*4610*/  DMUL.RP R26, R30, R26 ;  /* 0x0000001a1e1a7228 */ /* 0x000fe20000008000 */
[----:B------:R-:W-:-:S06]  /*4620*/  IMAD.MOV.U32 R2, RZ, RZ, RZ ;  /* 0x000000ffff027224 */ /* 0x000fcc00078e00ff */
[----:B------:R-:W-:-:S03]  /*4630*/  DFMA R2, R34, -R2, R30 ;  /* 0x800000022202722b */ /* 0x000fc6000000001e */
[----:B------:R-:W-:-:S03]  /*4640*/  LOP3.LUT R7, R27, R7, RZ, 0x3c, !PT ;  /* 0x000000071b077212 */ /* 0x000fc600078e3cff */
[----:B------:R-:W-:-:S04]  /*4650*/  IADD3 R2, -R21, -0x43300000, RZ ;  /* 0xbcd0000015027810 */ /* 0x000fc80007ffe1ff */
[----:B------:R-:W-:-:S04]  /*4660*/  FSETP.NEU.AND P0, PT, |R3|, R2, PT ;  /* 0x000000020300720b */ /* 0x000fc80003f0d200 */
[----:B------:R-:W-:Y:S02]  /*4670*/  FSEL R34, R26, R34, !P0 ;  /* 0x000000221a227208 */ /* 0x000fe40004000000 */
[----:B------:R-:W-:Y:S01]  /*4680*/  FSEL R35, R7, R35, !P0 ;  /* 0x0000002307237208 */ /* 0x000fe20004000000 */
[----:B------:R-:W-:Y:S06]  /*4690*/  BRA `(.L_x_75) ;  /* 0x0000000000547947 */ /* 0x000fec0003800000 */
.L_x_74:
[----:B------:R-:W-:-:S14]  /*46a0*/  DSETP.NAN.AND P0, PT, R26, R26, PT ;  /* 0x0000001a1a00722a */ /* 0x000fdc0003f08000 */
[----:B------:R-:W-:Y:S05]  /*46b0*/  @P0 BRA `(.L_x_76) ;  /* 0x0000000000440947 */ /* 0x000fea0003800000 */
[----:B------:R-:W-:-:S14]  /*46c0*/  DSETP.NAN.AND P0, PT, R2, R2, PT ;  /* 0x000000020200722a */ /* 0x000fdc0003f08000 */
[----:B------:R-:W-:Y:S05]  /*46d0*/  @P0 BRA `(.L_x_77) ;  /* 0x0000000000300947 */ /* 0x000fea0003800000 */
[----:B------:R-:W-:Y:S01]  /*46e0*/  ISETP.NE.AND P0, PT, R40, R7, PT ;  /* 0x000000072800720c */ /* 0x000fe20003f05270 */
[----:B------:R-:W-:Y:S02]  /*46f0*/  IMAD.MOV.U32 R34, RZ, RZ, 0x0 ;  /* 0x00000000ff227424 */ /* 0x000fe400078e00ff */
[----:B------:R-:W-:-:S10]  /*4700*/  IMAD.MOV.U32 R35, RZ, RZ, -0x80000 ;  /* 0xfff80000ff237424 */ /* 0x000fd400078e00ff */
[----:B------:R-:W-:Y:S05]  /*4710*/  @!P0 BRA `(.L_x_75) ;  /* 0x0000000000348947 */ /* 0x000fea0003800000 */
[----:B------:R-:W-:Y:S02]  /*4720*/  ISETP.NE.AND P0, PT, R40, 0x7ff00000, PT ;  /* 0x7ff000002800780c */ /* 0x000fe40003f05270 */
[----:B------:R-:W-:Y:S02]  /*4730*/  LOP3.LUT R35, R27, 0x80000000, R3, 0x48, !PT ;  /* 0x800000001b237812 */ /* 0x000fe400078e4803 */
[----:B------:R-:W-:-:S13]  /*4740*/  ISETP.EQ.OR P0, PT, R7, RZ, !P0 ;  /* 0x000000ff0700720c */ /* 0x000fda0004702670 */
[----:B------:R-:W-:Y:S01]  /*4750*/  @P0 LOP3.LUT R2, R35, 0x7ff00000, RZ, 0xfc, !PT ;  /* 0x7ff0000023020812 */ /* 0x000fe200078efcff */
[----:B------:R-:W-:Y:S02]  /*4760*/  @!P0 IMAD.MOV.U32 R34, RZ, RZ, RZ ;  /* 0x000000ffff228224 */ /* 0x000fe400078e00ff */
[----:B------:R-:W-:Y:S02]  /*4770*/  @P0 IMAD.MOV.U32 R34, RZ, RZ, RZ ;  /* 0x000000ffff220224 */ /* 0x000fe400078e00ff */
[----:B------:R-:W-:Y:S01]  /*4780*/  @P0 IMAD.MOV.U32 R35, RZ, RZ, R2 ;  /* 0x000000ffff230224 */ /* 0x000fe200078e0002 */
[----:B------:R-:W-:Y:S06]  /*4790*/  BRA `(.L_x_75) ;  /* 0x0000000000147947 */ /* 0x000fec0003800000 */
.L_x_77:
[----:B------:R-:W-:Y:S01]  /*47a0*/  LOP3.LUT R35, R3, 0x80000, RZ, 0xfc, !PT ;  /* 0x0008000003237812 */ /* 0x000fe200078efcff */
[----:B------:R-:W-:Y:S01]  /*47b0*/  IMAD.MOV.U32 R34, RZ, RZ, R2 ;  /* 0x000000ffff227224 */ /* 0x000fe200078e0002 */
[----:B------:R-:W-:Y:S06]  /*47c0*/  BRA `(.L_x_75) ;  /* 0x0000000000087947 */ /* 0x000fec0003800000 */
.L_x_76:
[----:B------:R-:W-:Y:S01]  /*47d0*/  LOP3.LUT R35, R27, 0x80000, RZ, 0xfc, !PT ;  /* 0x000800001b237812 */ /* 0x000fe200078efcff */
[----:B------:R-:W-:-:S07]  /*47e0*/  IMAD.MOV.U32 R34, RZ, RZ, R26 ;  /* 0x000000ffff227224 */ /* 0x000fce00078e001a */
.L_x_75:
[----:B------:R-:W-:Y:S05]  /*47f0*/  BSYNC B1 ;  /* 0x0000000000017941 */ /* 0x000fea0003800000 */
.L_x_73:
[----:B------:R-:W-:Y:S02]  /*4800*/  IMAD.MOV.U32 R21, RZ, RZ, 0x0 ;  /* 0x00000000ff157424 */ /* 0x000fe400078e00ff */
[----:B------:R-:W-:Y:S02]  /*4810*/  IMAD.MOV.U32 R2, RZ, RZ, R34 ;  /* 0x000000ffff027224 */ /* 0x000fe400078e0022 */
[----:B------:R-:W-:Y:S01]  /*4820*/  IMAD.MOV.U32 R3, RZ, RZ, R35 ;  /* 0x000000ffff037224 */ /* 0x000fe200078e0023 */
[----:B------:R-:W-:Y:S06]  /*4830*/  RET.REL.NODEC R20 `(triton_) ;  /* 0xffffffb414f07950 */ /* 0x000fec0003c3ffff */
        .type           $triton_$__internal_accurate_pow,@function
        .size           $triton_$__internal_accurate_pow,($triton_$__internal_trig_reduction_slowpathd - $triton_$__internal_accurate_pow)
$triton_$__internal_accurate_pow:
[----:B------:R-:W-:Y:S01]  /*4840*/  ISETP.GT.U32.AND P3, PT, R19, 0xfffff, PT ;  /* 0x000fffff1300780c */ /* 0x000fe20003f64070 */
[----:B------:R-:W-:Y:S01]  /*4850*/  IMAD.MOV.U32 R16, RZ, RZ, R18 ;  /* 0x000000ffff107224 */ /* 0x000fe200078e0012 */
[----:B------:R-:W-:Y:S01]  /*4860*/  UMOV UR4, 0x7d2cafe2 ;  /* 0x7d2cafe200047882 */ /* 0x000fe20000000000 */
[--C-:B------:R-:W-:Y:S01]  /*4870*/  IMAD.MOV.U32 R17, RZ, RZ, R19.reuse ;  /* 0x000000ffff117224 */ /* 0x100fe200078e0013 */
[----:B------:R-:W-:Y:S01]  /*4880*/  UMOV UR5, 0x3eb0f5ff ;  /* 0x3eb0f5ff00057882 */ /* 0x000fe20000000000 */
[----:B------:R-:W-:Y:S01]  /*4890*/  IMAD.MOV.U32 R5, RZ, RZ, R19 ;  /* 0x000000ffff057224 */ /* 0x000fe200078e0013 */
[----:B------:R-:W-:Y:S01]  /*48a0*/  LOP3.LUT R3, R3, R2, RZ, 0x3c, !PT ;  /* 0x0000000203037212 */ /* 0x000fe200078e3cff */
[----:B------:R-:W-:-:S03]  /*48b0*/  IMAD.MOV.U32 R21, RZ, RZ, 0x3ed0f5d2 ;  /* 0x3ed0f5d2ff157424 */ /* 0x000fc600078e00ff */
[----:B------:R-:W-:-:S03]  /*48c0*/  LOP3.LUT R2, R3, R2, RZ, 0x3c, !PT ;  /* 0x0000000203027212 */ /* 0x000fc600078e3cff */
[----:B------:R-:W-:Y:S01]  /*48d0*/  @!P3 DMUL R16, R16, 1.80143985094819840000e+16 ;  /* 0x435000001010b828 */ /* 0x000fe20000000000 */
[----:B------:R-:W-:-:S09]  /*48e0*/  LOP3.LUT R3, R3, R2, RZ, 0x3c, !PT ;  /* 0x0000000203037212 */ /* 0x000fd200078e3cff */
[----:B------:R-:W-:Y:S02]  /*48f0*/  @!P3 IMAD.MOV.U32 R5, RZ, RZ, R17 ;  /* 0x000000ffff05b224 */ /* 0x000fe400078e0011 */
[----:B------:R-:W-:Y:S02]  /*4900*/  @!P3 IMAD.MOV.U32 R18, RZ, RZ, R16 ;  /* 0x000000ffff12b224 */ /* 0x000fe400078e0010 */
[----:B------:R-:W-:Y:S01]  /*4910*/  IMAD.MOV.U32 R16, RZ, RZ, RZ ;  /* 0x000000ffff107224 */ /* 0x000fe200078e00ff */
[----:B------:R-:W-:Y:S01]  /*4920*/  LOP3.LUT R20, R5, 0x800fffff, RZ, 0xc0, !PT ;  /* 0x800fffff05147812 */ /* 0x000fe200078ec0ff */
[----:B------:R-:W-:Y:S01]  /*4930*/  IMAD.MOV.U32 R22, RZ, RZ, R18 ;  /* 0x000000ffff167224 */ /* 0x000fe200078e0012 */
[----:B------:R-:W-:Y:S02]  /*4940*/  SHF.R.U32.HI R5, RZ, 0x14, R19 ;  /* 0x00000014ff057819 */ /* 0x000fe40000011613 */
[----:B------:R-:W-:Y:S01]  /*4950*/  LOP3.LUT R23, R20, 0x3ff00000, RZ, 0xfc, !PT ;  /* 0x3ff0000014177812 */ /* 0x000fe200078efcff */
[----:B------:R-:W-:Y:S01]  /*4960*/  IMAD.MOV.U32 R20, RZ, RZ, 0x41ad3b5a ;  /* 0x41ad3b5aff147424 */ /* 0x000fe200078e00ff */
[----:B------:R-:W-:-:S02]  /*4970*/  @!P3 LEA.HI R5, R17, 0xffffffca, RZ, 0xc ;  /* 0xffffffca1105b811 */ /* 0x000fc400078f60ff */
[----:B------:R-:W-:-:S13]  /*4980*/  ISETP.GE.U32.AND P3, PT, R23, 0x3ff6a09f, PT ;  /* 0x3ff6a09f1700780c */ /* 0x000fda0003f66070 */
[----:B------:R-:W-:-:S04]  /*4990*/  @P3 VIADD R17, R23, 0xfff00000 ;  /* 0xfff0000017113836 */ /* 0x000fc80000000000 */
[----:B------:R-:W-:-:S06]  /*49a0*/  @P3 IMAD.MOV.U32 R23, RZ, RZ, R17 ;  /* 0x000000ffff173224 */ /* 0x000fcc00078e0011 */
[C---:B------:R-:W-:Y:S02]  /*49b0*/  DADD R18, R22.reuse, 1 ;  /* 0x3ff0000016127429 */ /* 0x040fe40000000000 */
[----:B------:R-:W-:-:S04]  /*49c0*/  DADD R22, R22, -1 ;  /* 0xbff0000016167429 */ /* 0x000fc80000000000 */
[----:B------:R-:W0:Y:S02]  /*49d0*/  MUFU.RCP64H R17, R19 ;  /* 0x0000001300117308 */ /* 0x000e240000001800 */
[----:B0-----:R-:W-:-:S08]  /*49e0*/  DFMA R18, -R18, R16, 1 ;  /* 0x3ff000001212742b */ /* 0x001fd00000000110 */
[----:B------:R-:W-:-:S08]  /*49f0*/  DFMA R18, R18, R18, R18 ;  /* 0x000000121212722b */ /* 0x000fd00000000012 */
[----:B------:R-:W-:-:S08]  /*4a00*/  DFMA R16, R16, R18, R16 ;  /* 0x000000121010722b */ /* 0x000fd00000000010 */
[----:B------:R-:W-:-:S08]  /*4a10*/  DMUL R18, R22, R16 ;  /* 0x0000001016127228 */ /* 0x000fd00000000000 */
[----:B------:R-:W-:-:S08]  /*4a20*/  DFMA R18, R22, R16, R18 ;  /* 0x000000101612722b */ /* 0x000fd00000000012 */
[-C--:B------:R-:W-:Y:S02]  /*4a30*/  DMUL R24, R18, R18.reuse ;  /* 0x0000001212187228 */ /* 0x080fe40000000000 */
[----:B------:R-:W-:Y:S02]  /*4a40*/  DADD R30, R22, -R18 ;  /* 0x00000000161e7229 */ /* 0x000fe40000000812 */
[----:B------:R-:W-:-:S04]  /*4a50*/  DMUL R36, R18, R18 ;  /* 0x0000001212247228 */ /* 0x000fc80000000000 */
[----:B------:R-:W-:Y:S01]  /*4a60*/  DFMA R20, R24, UR4, R20 ;  /* 0x0000000418147c2b */ /* 0x000fe20008000014 */
[----:B------:R-:W-:Y:S01]  /*4a70*/  UMOV UR4, 0x75488a3f ;  /* 0x75488a3f00047882 */ /* 0x000fe20000000000 */
[----:B------:R-:W-:Y:S01]  /*4a80*/  UMOV UR5, 0x3ef3b20a ;  /* 0x3ef3b20a00057882 */ /* 0x000fe20000000000 */
[----:B------:R-:W-:Y:S02]  /*4a90*/  DADD R30, R30, R30 ;  /* 0x000000001e1e7229 */ /* 0x000fe4000000001e */
[----:B------:R-:W-:-:S03]  /*4aa0*/  DFMA R32, R18, R18, -R36 ;  /* 0x000000121220722b */ /* 0x000fc60000000824 */
[----:B------:R-:W-:Y:S01]  /*4ab0*/  DFMA R20, R24, R20, UR4 ;  /* 0x0000000418147e2b */ /* 0x000fe20008000014 */
[----:B------:R-:W-:Y:S01]  /*4ac0*/  UMOV UR4, 0xe4faecd5 ;  /* 0xe4faecd500047882 */ /* 0x000fe20000000000 */
[----:B------:R-:W-:Y:S01]  /*4ad0*/  UMOV UR5, 0x3f1745cd ;  /* 0x3f1745cd00057882 */ /* 0x000fe20000000000 */
[----:B------:R-:W-:-:S05]  /*4ae0*/  DFMA R22, R22, -R18, R30 ;  /* 0x800000121616722b */ /* 0x000fca000000001e */
[----:B------:R-:W-:Y:S01]  /*4af0*/  DFMA R20, R24, R20, UR4 ;  /* 0x0000000418147e2b */ /* 0x000fe20008000014 */
[----:B------:R-:W-:Y:S01]  /*4b00*/  UMOV UR4, 0x258a578b ;  /* 0x258a578b00047882 */ /* 0x000fe20000000000 */
[----:B------:R-:W-:Y:S01]  /*4b10*/  UMOV UR5, 0x3f3c71c7 ;  /* 0x3f3c71c700057882 */ /* 0x000fe20000000000 */
[----:B------:R-:W-:-:S05]  /*4b20*/  DMUL R30, R16, R22 ;  /* 0x00000016101e7228 */ /* 0x000fca0000000000 */
[----:B------:R-:W-:Y:S01]  /*4b30*/  DFMA R20, R24, R20, UR4 ;  /* 0x0000000418147e2b */ /* 0x000fe20008000014 */
[----:B------:R-:W-:Y:S01]  /*4b40*/  UMOV UR4, 0x9242b910 ;  /* 0x9242b91000047882 */ /* 0x000fe20000000000 */
[----:B------:R-:W-:-:S03]  /*4b50*/  UMOV UR5, 0x3f624924 ;  /* 0x3f62492400057882 */ /* 0x000fc60000000000 */
[----:B------:R-:W-:Y:S02]  /*4b60*/  VIADD R35, R31, 0x100000 ;  /* 0x001000001f237836 */ /* 0x000fe40000000000 */
[----:B------:R-:W-:Y:S01]  /*4b70*/  IMAD.MOV.U32 R34, RZ, RZ, R30 ;  /* 0x000000ffff227224 */ /* 0x000fe200078e001e */
[----:B------:R-:W-:Y:S01]  /*4b80*/  DFMA R20, R24, R20, UR4 ;  /* 0x0000000418147e2b */ /* 0x000fe20008000014 */
[----:B------:R-:W-:Y:S01]  /*4b90*/  UMOV UR4, 0x99999dfb ;  /* 0x99999dfb00047882 */ /* 0x000fe20000000000 */
[----:B------:R-:W-:-:S03]  /*4ba0*/  UMOV UR5, 0x3f899999 ;  /* 0x3f89999900057882 */ /* 0x000fc60000000000 */
[----:B------:R-:W-:-:S03]  /*4bb0*/  DFMA R32, R18, R34, R32 ;  /* 0x000000221220722b */ /* 0x000fc60000000020 */
[----:B------:R-:W-:Y:S01]  /*4bc0*/  DFMA R26, R24, R20, UR4 ;  /* 0x00000004181a7e2b */ /* 0x000fe20008000014 */
[----:B------:R-:W-:Y:S01]  /*4bd0*/  UMOV UR4, 0x55555555 ;  /* 0x5555555500047882 */ /* 0x000fe20000000000 */
[----:B------:R-:W-:-:S06]  /*4be0*/  UMOV UR5, 0x3fb55555 ;  /* 0x3fb5555500057882 */ /* 0x000fcc0000000000 */
[----:B------:R-:W-:-:S08]  /*4bf0*/  DFMA R20, R24, R26, UR4 ;  /* 0x0000000418147e2b */ /* 0x000fd0000800001a */
[----:B------:R-:W-:Y:S01]  /*4c00*/  DADD R28, -R20, UR4 ;  /* 0x00000004141c7e29 */ /* 0x000fe20008000100 */
[----:B------:R-:W-:Y:S01]  /*4c10*/  UMOV UR4, 0xb9e7b0 ;  /* 0x00b9e7b000047882 */ /* 0x000fe20000000000 */
[----:B------:R-:W-:-:S06]  /*4c20*/  UMOV UR5, 0x3c46a4cb ;  /* 0x3c46a4cb00057882 */ /* 0x000fcc0000000000 */
[----:B------:R-:W-:Y:S02]  /*4c30*/  DFMA R26, R24, R26, R28 ;  /* 0x0000001a181a722b */ /* 0x000fe4000000001c */
[----:B------:R-:W-:-:S06]  /*4c40*/  DMUL R24, R18, R36 ;  /* 0x0000002412187228 */ /* 0x000fcc0000000000 */
[----:B------:R-:W-:Y:S01]  /*4c50*/  DADD R26, R26, -UR4 ;  /* 0x800000041a1a7e29 */ /* 0x000fe20008000000 */
[----:B------:R-:W-:Y:S01]  /*4c60*/  UMOV UR4, 0x80000000 ;  /* 0x8000000000047882 */ /* 0x000fe20000000000 */
[----:B------:R-:W-:Y:S01]  /*4c70*/  DFMA R38, R18, R36, -R24 ;  /* 0x000000241226722b */ /* 0x000fe20000000818 */
[----:B------:R-:W-:-:S05]  /*4c80*/  UMOV UR5, 0x43300000 ;  /* 0x4330000000057882 */ /* 0x000fca0000000000 */
[----:B------:R-:W-:Y:S02]  /*4c90*/  DADD R28, R20, R26 ;  /* 0x00000000141c7229 */ /* 0x000fe4000000001a */
[----:B------:R-:W-:-:S06]  /*4ca0*/  DFMA R38, R30, R36, R38 ;  /* 0x000000241e26722b */ /* 0x000fcc0000000026 */
[----:B------:R-:W-:Y:S02]  /*4cb0*/  DMUL R30, R28, R24 ;  /* 0x000000181c1e7228 */ /* 0x000fe40000000000 */
[----:B------:R-:W-:Y:S02]  /*4cc0*/  DADD R20, R20, -R28 ;  /* 0x0000000014147229 */ /* 0x000fe4000000081c */
[----:B------:R-:W-:-:S04]  /*4cd0*/  DFMA R32, R18, R32, R38 ;  /* 0x000000201220722b */ /* 0x000fc80000000026 */
[----:B------:R-:W-:Y:S02]  /*4ce0*/  DFMA R34, R28, R24, -R30 ;  /* 0x000000181c22722b */ /* 0x000fe4000000081e */
[----:B------:R-:W-:-:S06]  /*4cf0*/  DADD R20, R26, R20 ;  /* 0x000000001a147229 */ /* 0x000fcc0000000014 */
[----:B------:R-:W-:-:S08]  /*4d00*/  DFMA R26, R28, R32, R34 ;  /* 0x000000201c1a722b */ /* 0x000fd00000000022 */
[----:B------:R-:W-:-:S08]  /*4d10*/  DFMA R26, R20, R24, R26 ;  /* 0x00000018141a722b */ /* 0x000fd0000000001a */
[----:B------:R-:W-:-:S08]  /*4d20*/  DADD R24, R30, R26 ;  /* 0x000000001e187229 */ /* 0x000fd0000000001a */
[--C-:B------:R-:W-:Y:S02]  /*4d30*/  DADD R20, R18, R24.reuse ;  /* 0x0000000012147229 */ /* 0x100fe40000000018 */
[----:B------:R-:W-:-:S06]  /*4d40*/  DADD R30, R30, -R24 ;  /* 0x000000001e1e7229 */ /* 0x000fcc0000000818 */
[----:B------:R-:W-:Y:S02]  /*4d50*/  DADD R18, R18, -R20 ;  /* 0x0000000012127229 */ /* 0x000fe40000000814 */
[----:B------:R-:W-:Y:S01]  /*4d60*/  DADD R30, R26, R30 ;  /* 0x000000001a1e7229 */ /* 0x000fe2000000001e */
[C---:B------:R-:W-:Y:S02]  /*4d70*/  VIADD R26, R5.reuse, 0xfffffc01 ;  /* 0xfffffc01051a7836 */ /* 0x040fe40000000000 */
[----:B------:R-:W-:Y:S01]  /*4d80*/  @P3 VIADD R26, R5, 0xfffffc02 ;  /* 0xfffffc02051a3836 */ /* 0x000fe20000000000 */
[----:B------:R-:W-:Y:S02]  /*4d90*/  LOP3.LUT R5, R3, 0xff0fffff, RZ, 0xc0, !PT ;  /* 0xff0fffff03057812 */ /* 0x000fe400078ec0ff */
[----:B------:R-:W-:-:S08]  /*4da0*/  DADD R18, R24, R18 ;  /* 0x0000000018127229 */ /* 0x000fd00000000012 */
[----:B------:R-:W-:-:S08]  /*4db0*/  DADD R18, R30, R18 ;  /* 0x000000001e127229 */ /* 0x000fd00000000012 */
[----:B------:R-:W-:Y:S01]  /*4dc0*/  DFMA R24, R16, R22, R18 ;  /* 0x000000161018722b */ /* 0x000fe20000000012 */
[----:B------:R-:W-:Y:S01]  /*4dd0*/  LOP3.LUT R18, R26, 0x80000000, RZ, 0x3c, !PT ;  /* 0x800000001a127812 */ /* 0x000fe200078e3cff */
[----:B------:R-:W-:-:S06]  /*4de0*/  IMAD.MOV.U32 R19, RZ, RZ, 0x43300000 ;  /* 0x43300000ff137424 */ /* 0x000fcc00078e00ff */
[----:B------:R-:W-:Y:S02]  /*4df0*/  DADD R22, R20, R24 ;  /* 0x0000000014167229 */ /* 0x000fe40000000018 */
[----:B------:R-:W-:Y:S01]  /*4e00*/  DADD R18, R18, -UR4 ;  /* 0x8000000412127e29 */ /* 0x000fe20008000000 */
[----:B------:R-:W-:Y:S01]  /*4e10*/  UMOV UR4, 0xfefa39ef ;  /* 0xfefa39ef00047882 */ /* 0x000fe20000000000 */
[----:B------:R-:W-:-:S04]  /*4e20*/  UMOV UR5, 0x3fe62e42 ;  /* 0x3fe62e4200057882 */ /* 0x000fc80000000000 */
[--C-:B------:R-:W-:Y:S02]  /*4e30*/  DADD R20, R20, -R22.reuse ;  /* 0x0000000014147229 */ /* 0x100fe40000000816 */
[----:B------:R-:W-:-:S06]  /*4e40*/  DFMA R16, R18, UR4, R22 ;  /* 0x0000000412107c2b */ /* 0x000fcc0008000016 */
[----:B------:R-:W-:Y:S02]  /*4e50*/  DADD R20, R24, R20 ;  /* 0x0000000018147229 */ /* 0x000fe40000000014 */
[----:B------:R-:W-:Y:S01]  /*4e60*/  DFMA R26, -R18, UR4, R16 ;  /* 0x00000004121a7c2b */ /* 0x000fe20008000110 */
[----:B------:R-:W-:Y:S01]  /*4e70*/  UMOV UR4, 0x3b39803f ;  /* 0x3b39803f00047882 */ /* 0x000fe20000000000 */
[----:B------:R-:W-:-:S06]  /*4e80*/  UMOV UR5, 0x3c7abc9e ;  /* 0x3c7abc9e00057882 */ /* 0x000fcc0000000000 */
[----:B------:R-:W-:-:S08]  /*4e90*/  DADD R26, -R22, R26 ;  /* 0x00000000161a7229 */ /* 0x000fd0000000011a */
[----:B------:R-:W-:-:S08]  /*4ea0*/  DADD R20, R20, -R26 ;  /* 0x0000000014147229 */ /* 0x000fd0000000081a */
[----:B------:R-:W-:Y:S01]  /*4eb0*/  DFMA R20, R18, UR4, R20 ;  /* 0x0000000412147c2b */ /* 0x000fe20008000014 */
[----:B------:R-:W-:Y:S01]  /*4ec0*/  UMOV UR4, 0xfefa39ef ;  /* 0xfefa39ef00047882 */ /* 0x000fe20000000000 */
[----:B------:R-:W-:Y:S01]  /*4ed0*/  IMAD.SHL.U32 R18, R3, 0x2, RZ ;  /* 0x0000000203127824 */ /* 0x000fe200078e00ff */
[----:B------:R-:W-:-:S04]  /*4ee0*/  UMOV UR5, 0x3fe62e42 ;  /* 0x3fe62e4200057882 */ /* 0x000fc80000000000 */
[----:B------:R-:W-:Y:S01]  /*4ef0*/  ISETP.GT.U32.AND P3, PT, R18, -0x2000001, PT ;  /* 0xfdffffff1200780c */ /* 0x000fe20003f64070 */
[----:B------:R-:W-:-:S03]  /*4f00*/  DADD R22, R16, R20 ;  /* 0x0000000010167229 */ /* 0x000fc60000000014 */
[----:B------:R-:W-:-:S05]  /*4f10*/  SEL R3, R5, R3, P3 ;  /* 0x0000000305037207 */ /* 0x000fca0001800000 */
[----:B------:R-:W-:Y:S02]  /*4f20*/  DADD R16, R16, -R22 ;  /* 0x0000000010107229 */ /* 0x000fe40000000816 */
[----:B------:R-:W-:-:S06]  /*4f30*/  DMUL R18, R22, R2 ;  /* 0x0000000216127228 */ /* 0x000fcc0000000000 */
[----:B------:R-:W-:Y:S02]  /*4f40*/  DADD R20, R20, R16 ;  /* 0x0000000014147229 */ /* 0x000fe40000000010 */
[----:B------:R-:W-:Y:S01]  /*4f50*/  DFMA R22, R22, R2, -R18 ;  /* 0x000000021616722b */ /* 0x000fe20000000812 */
[----:B------:R-:W-:Y:S02]  /*4f60*/  IMAD.MOV.U32 R16, RZ, RZ, 0x652b82fe ;  /* 0x652b82feff107424 */ /* 0x000fe400078e00ff */
[----:B------:R-:W-:-:S05]  /*4f70*/  IMAD.MOV.U32 R17, RZ, RZ, 0x3ff71547 ;  /* 0x3ff71547ff117424 */ /* 0x000fca00078e00ff */
[----:B------:R-:W-:-:S08]  /*4f80*/  DFMA R20, R20, R2, R22 ;  /* 0x000000021414722b */ /* 0x000fd00000000016 */
[----:B------:R-:W-:-:S08]  /*4f90*/  DADD R2, R18, R20 ;  /* 0x0000000012027229 */ /* 0x000fd00000000014 */
[----:B------:R-:W-:Y:S02]  /*4fa0*/  DFMA R16, R2, R16, 6.75539944105574400000e+15 ;  /* 0x433800000210742b */ /* 0x000fe40000000010 */
[----:B------:R-:W-:Y:S01]  /*4fb0*/  FADD.FTZ R5, |R3|, -RZ ;  /* 0x800000ff03057221 */ /* 0x000fe20000010200 */
[----:B------:R-:W-:-:S04]  /*4fc0*/  DADD R18, R18, -R2 ;  /* 0x0000000012127229 */ /* 0x000fc80000000802 */
[----:B------:R-:W-:Y:S01]  /*4fd0*/  FSETP.GEU.AND P3, PT, R5, 4.1917929649353027344, PT ;  /* 0x4086232b0500780b */ /* 0x000fe20003f6e000 */
[----:B------:R-:W-:-:S03]  /*4fe0*/  DADD R22, R16, -6.75539944105574400000e+15 ;  /* 0xc338000010167429 */ /* 0x000fc60000000000 */
[----:B------:R-:W-:-:S05]  /*4ff0*/  DADD R20, R20, R18 ;  /* 0x0000000014147229 */ /* 0x000fca0000000012 */
[----:B------:R-:W-:Y:S01]  /*5000*/  DFMA R24, R22, -UR4, R2 ;  /* 0x8000000416187c2b */ /* 0x000fe20008000002 */
[----:B------:R-:W-:Y:S01]  /*5010*/  UMOV UR4, 0x3b39803f ;  /* 0x3b39803f00047882 */ /* 0x000fe20000000000 */
[----:B------:R-:W-:-:S06]  /*5020*/  UMOV UR5, 0x3c7abc9e ;  /* 0x3c7abc9e00057882 */ /* 0x000fcc0000000000 */
[----:B------:R-:W-:Y:S01]  /*5030*/  DFMA R24, R22, -UR4, R24 ;  /* 0x8000000416187c2b */ /* 0x000fe20008000018 */
[----:B------:R-:W-:Y:S01]  /*5040*/  UMOV UR4, 0x69ce2bdf ;  /* 0x69ce2bdf00047882 */ /* 0x000fe20000000000 */
[----:B------:R-:W-:Y:S01]  /*5050*/  IMAD.MOV.U32 R22, RZ, RZ, -0x35dec16 ;  /* 0xfca213eaff167424 */ /* 0x000fe200078e00ff */
[----:B------:R-:W-:Y:S01]  /*5060*/  UMOV UR5, 0x3e5ade15 ;  /* 0x3e5ade1500057882 */ /* 0x000fe20000000000 */
[----:B------:R-:W-:-:S06]  /*5070*/  IMAD.MOV.U32 R23, RZ, RZ, 0x3e928af3 ;  /* 0x3e928af3ff177424 */ /* 0x000fcc00078e00ff */
[----:B------:R-:W-:Y:S01]  /*5080*/  DFMA R22, R24, UR4, R22 ;  /* 0x0000000418167c2b */ /* 0x000fe20008000016 */
[----:B------:R-:W-:Y:S01]  /*5090*/  UMOV UR4, 0x62401315 ;  /* 0x6240131500047882 */ /* 0x000fe20000000000 */
[----:B------:R-:W-:-:S06]  /*50a0*/  UMOV UR5, 0x3ec71dee ;  /* 0x3ec71dee00057882 */ /* 0x000fcc0000000000 */
[----:B------:R-:W-:Y:S01]  /*50b0*/  DFMA R22, R24, R22, UR4 ;  /* 0x0000000418167e2b */ /* 0x000fe20008000016 */
        /* <DEDUP_REMOVED lines=20> */
[----:B------:R-:W-:-:S08]  /*5200*/  DFMA R22, R24, R22, UR4 ;  /* 0x0000000418167e2b */ /* 0x000fd00008000016 */
[----:B------:R-:W-:-:S08]  /*5210*/  DFMA R22, R24, R22, 1 ;  /* 0x3ff000001816742b */ /* 0x000fd00000000016 */
[----:B------:R-:W-:-:S10]  /*5220*/  DFMA R22, R24, R22, 1 ;  /* 0x3ff000001816742b */ /* 0x000fd40000000016 */
[----:B------:R-:W-:Y:S02]  /*5230*/  IMAD R19, R16, 0x100000, R23 ;  /* 0x0010000010137824 */ /* 0x000fe400078e0217 */
[----:B------:R-:W-:Y:S01]  /*5240*/  IMAD.MOV.U32 R18, RZ, RZ, R22 ;  /* 0x000000ffff127224 */ /* 0x000fe200078e0016 */
[----:B------:R-:W-:Y:S06]  /*5250*/  @!P3 BRA `(.L_x_78) ;  /* 0x000000000030b947 */ /* 0x000fec0003800000 */
[C---:B------:R-:W-:Y:S02]  /*5260*/  DSETP.GEU.AND P3, PT, R2.reuse, RZ, PT ;  /* 0x000000ff0200722a */ /* 0x040fe40003f6e000 */
[----:B------:R-:W-:-:S10]  /*5270*/  DADD R2, R2, +INF ;  /* 0x7ff0000002027429 */ /* 0x000fd40000000000 */
[----:B------:R-:W-:Y:S02]  /*5280*/  FSEL R18, R2, RZ, P3 ;  /* 0x000000ff02127208 */ /* 0x000fe40001800000 */
[----:B------:R-:W-:Y:S02]  /*5290*/  FSEL R19, R3, RZ, P3 ;  /* 0x000000ff03137208 */ /* 0x000fe40001800000 */
[----:B------:R-:W-:-:S13]  /*52a0*/  FSETP.GEU.AND P3, PT, R5, 4.2275390625, PT ;  /* 0x408748000500780b */ /* 0x000fda0003f6e000 */
[----:B------:R-:W-:-:S04]  /*52b0*/  @!P3 LEA.HI R2, R16, R16, RZ, 0x1 ;  /* 0x000000101002b211 */ /* 0x000fc800078f08ff */
[----:B------:R-:W-:Y:S01]  /*52c0*/  @!P3 SHF.R.S32.HI R3, RZ, 0x1, R2 ;  /* 0x00000001ff03b819 */ /* 0x000fe20000011402 */
[----:B------:R-:W-:-:S04]  /*52d0*/  @!P3 IMAD.MOV.U32 R2, RZ, RZ, RZ ;  /* 0x000000ffff02b224 */ /* 0x000fc800078e00ff */
[----:B------:R-:W-:Y:S02]  /*52e0*/  @!P3 IMAD R23, R3, 0x100000, R23 ;  /* 0x001000000317b824 */ /* 0x000fe400078e0217 */
[----:B------:R-:W-:-:S05]  /*52f0*/  @!P3 IMAD.IADD R3, R16, 0x1, -R3 ;  /* 0x000000011003b824 */ /* 0x000fca00078e0a03 */
[----:B------:R-:W-:-:S06]  /*5300*/  @!P3 LEA R3, R3, 0x3ff00000, 0x14 ;  /* 0x3ff000000303b811 */ /* 0x000fcc00078ea0ff */
[----:B------:R-:W-:-:S11]  /*5310*/  @!P3 DMUL R18, R22, R2 ;  /* 0x000000021612b228 */ /* 0x000fd60000000000 */
.L_x_78:
[----:B------:R-:W-:Y:S01]  /*5320*/  DFMA R20, R20, R18, R18 ;  /* 0x000000121414722b */ /* 0x000fe20000000012 */
[----:B------:R-:W-:Y:S01]  /*5330*/  ISETP.NE.AND P3, PT, R18, RZ, PT ;  /* 0x000000ff1200720c */ /* 0x000fe20003f65270 */
[----:B------:R-:W-:Y:S01]  /*5340*/  IMAD.MOV.U32 R5, RZ, RZ, 0x0 ;  /* 0x00000000ff057424 */ /* 0x000fe200078e00ff */
[----:B------:R-:W-:-:S07]  /*5350*/  LOP3.LUT R2, R19, 0x7fffffff, RZ, 0xc0, !PT ;  /* 0x7fffffff13027812 */ /* 0x000fce00078ec0ff */
[----:B------:R-:W-:Y:S02]  /*5360*/  FSEL R3, R18, R20, !P3 ;  /* 0x0000001412037208 */ /* 0x000fe40005800000 */
[----:B------:R-:W-:Y:S02]  /*5370*/  FSEL R19, R19, R21, !P3 ;  /* 0x0000001513137208 */ /* 0x000fe40005800000 */
[----:B------:R-:W-:-:S04]  /*5380*/  ISETP.NE.AND P3, PT, R2, 0x7ff00000, PT ;  /* 0x7ff000000200780c */ /* 0x000fc80003f65270 */
[----:B------:R-:W-:Y:S02]  /*5390*/  FSEL R16, R3, R20, !P3 ;  /* 0x0000001403107208 */ /* 0x000fe40005800000 */
[----:B------:R-:W-:Y:S01]  /*53a0*/  FSEL R20, R19, R21, !P3 ;  /* 0x0000001513147208 */ /* 0x000fe20005800000 */
[----:B------:R-:W-:Y:S06]  /*53b0*/  RET.REL.NODEC R4 `(triton_) ;  /* 0xffffffac04107950 */ /* 0x000fec0003c3ffff */
        .type           $triton_$__internal_trig_reduction_slowpathd,@function
        .size           $triton_$__internal_trig_reduction_slowpathd,(.L_x_90 - $triton_$__internal_trig_reduction_slowpathd)
$triton_$__internal_trig_reduction_slowpathd:
[----:B------:R-:W-:Y:S01]  /*53c0*/  SHF.R.U32.HI R10, RZ, 0x14, R7 ;  /* 0x00000014ff0a7819 */ /* 0x000fe20000011607 */
[----:B------:R-:W-:-:S03]  /*53d0*/  IMAD.MOV.U32 R13, RZ, RZ, R9 ;  /* 0x000000ffff0d7224 */ /* 0x000fc600078e0009 */
[----:B------:R-:W-:-:S04]  /*53e0*/  SGXT.U32 R10, R10, 0xb ;  /* 0x0000000b0a0a781a */ /* 0x000fc80000000000 */
[----:B------:R-:W-:-:S13]  /*53f0*/  ISETP.NE.AND P4, PT, R10, 0x7ff, PT ;  /* 0x000007ff0a00780c */ /* 0x000fda0003f85270 */
[----:B------:R-:W-:Y:S05]  /*5400*/  @!P4 BRA `(.L_x_79) ;  /* 0x00000008006cc947 */ /* 0x000fea0003800000 */
[----:B------:R-:W-:Y:S01]  /*5410*/  VIADD R10, R10, 0xfffffc00 ;  /* 0xfffffc000a0a7836 */ /* 0x000fe20000000000 */
[----:B------:R-:W0:Y:S01]  /*5420*/  LDC R44, c[0x0][0x20] ;  /* 0x00000800ff2c7b82 */ /* 0x000e220000000800 */
[----:B------:R-:W-:Y:S01]  /*5430*/  VIADD R11, R1, 0x8 ;  /* 0x00000008010b7836 */ /* 0x000fe20000000000 */
[----:B------:R-:W-:Y:S01]  /*5440*/  BSSY B0, `(.L_x_80) ;  /* 0x0000036000007945 */ /* 0x000fe20003800000 */
[----:B------:R-:W-:Y:S02]  /*5450*/  SHF.R.U32.HI R65, RZ, 0x14, R7 ;  /* 0x00000014ff417819 */ /* 0x000fe40000011607 */
[----:B------:R-:W-:Y:S02]  /*5460*/  SHF.R.U32.HI R45, RZ, 0x6, R10 ;  /* 0x00000006ff2d7819 */ /* 0x000fe4000001160a */
[----:B------:R-:W-:Y:S01]  /*5470*/  ISETP.GE.U32.AND P4, PT, R10, 0x80, PT ;  /* 0x000000800a00780c */ /* 0x000fe20003f86070 */
[----:B------:R-:W1:Y:S01]  /*5480*/  LDC.64 R74, c[0x0][0x208] ;  /* 0x00008200ff4a7b82 */ /* 0x000e620000000a00 */
[----:B------:R-:W-:-:S02]  /*5490*/  IADD3 R12, -R45, 0x13, RZ ;  /* 0x000000132d0c7810 */ /* 0x000fc40007ffe1ff */
[----:B------:R-:W-:Y:S02]  /*54a0*/  IADD3 R9, -R45, 0xf, RZ ;  /* 0x0000000f2d097810 */ /* 0x000fe40007ffe1ff */
[----:B------:R-:W-:-:S04]  /*54b0*/  SEL R12, R12, 0x12, P4 ;  /* 0x000000120c0c7807 */ /* 0x000fc80002000000 */
[----:B------:R-:W-:Y:S02]  /*54c0*/  ISETP.GE.AND P4, PT, R9, R12, PT ;  /* 0x0000000c0900720c */ /* 0x000fe40003f86270 */
[----:B0-----:R-:W-:-:S11]  /*54d0*/  IADD3 R44, -R44, R11, R44 ;  /* 0x0000000b2c2c7210 */ /* 0x001fd60007ffe12c */
[----:B------:R-:W-:Y:S05]  /*54e0*/  @P4 BRA `(.L_x_81) ;  /* 0x0000000000a44947 */ /* 0x000fea0003800000 */
[----:B------:R-:W0:Y:S01]  /*54f0*/  LDC.64 R14, c[0x4][0x10] ;  /* 0x01000400ff0e7b82 */ /* 0x000e220000000a00 */
[----:B------:R-:W-:Y:S01]  /*5500*/  IMAD.MOV R10, RZ, RZ, -R45 ;  /* 0x000000ffff0a7224 */ /* 0x000fe200078e0a2d */
[----:B------:R-:W-:Y:S01]  /*5510*/  BSSY B1, `(.L_x_82) ;  /* 0x0000025000017945 */ /* 0x000fe20003800000 */
[----:B------:R-:W-:Y:S02]  /*5520*/  CS2R R30, SRZ ;  /* 0x00000000001e7805 */ /* 0x000fe4000001ff00 */
[----:B0-----:R-:W-:Y:S01]  /*5530*/  IMAD.WIDE R10, R10, 0x8, R14 ;  /* 0x000000080a0a7825 */ /* 0x001fe200078e020e */
[----:B------:R-:W-:-:S03]  /*5540*/  SHF.L.U64.HI R15, R13, 0xb, R7 ;  /* 0x0000000b0d0f7819 */ /* 0x000fc60000010207 */
[----:B------:R-:W-:Y:S01]  /*5550*/  IMAD.SHL.U32 R13, R13, 0x800, RZ ;  /* 0x000008000d0d7824 */ /* 0x000fe200078e00ff */
[----:B------:R-:W-:Y:S01]  /*5560*/  IADD3 R10, P4, R10, 0x78, RZ ;  /* 0x000000780a0a7810 */ /* 0x000fe20007f9e0ff */
[----:B------:R-:W-:Y:S01]  /*5570*/  IMAD.MOV.U32 R14, RZ, RZ, R44 ;  /* 0x000000ffff0e7224 */ /* 0x000fe200078e002c */
[----:B------:R-:W-:-:S03]  /*5580*/  LOP3.LUT R15, R15, 0x80000000, RZ, 0xfc, !PT ;  /* 0x800000000f0f7812 */ /* 0x000fc600078efcff */
[----:B------:R-:W-:-:S08]  /*5590*/  IMAD.X R11, RZ, RZ, R11, P4 ;  /* 0x000000ffff0b7224 */ /* 0x000fd000020e060b */
.L_x_83:
[----:B-1----:R-:W-:Y:S01]  /*55a0*/  R2UR UR4, R74 ;  /* 0x000000004a0472ca */ /* 0x002fe200000e0000 */
[----:B------:R-:W-:Y:S01]  /*55b0*/  IMAD.MOV.U32 R16, RZ, RZ, R10 ;  /* 0x000000ffff107224 */ /* 0x000fe200078e000a */
[----:B------:R-:W-:Y:S01]  /*55c0*/  R2UR UR5, R75 ;  /* 0x000000004b0572ca */ /* 0x000fe200000e0000 */
[----:B------:R-:W-:Y:S01]  /*55d0*/  IMAD.MOV.U32 R17, RZ, RZ, R11 ;  /* 0x000000ffff117224 */ /* 0x000fe200078e000b */
[----:B------:R-:W-:-:S05]  /*55e0*/  IADD3 R10, P4, R10, 0x8, RZ ;  /* 0x000000080a0a7810 */ /* 0x000fca0007f9e0ff */
[----:B------:R-:W-:-:S06]  /*55f0*/  IMAD.X R11, RZ, RZ, R11, P4 ;  /* 0x000000ffff0b7224 */ /* 0x000fcc00020e060b */
[----:B------:R-:W2:Y:S01]  /*5600*/  LDG.E.64.CONSTANT R20, desc[UR4][R16.64] ;  /* 0x0000000410147981 */ /* 0x000ea2000c1e9b00 */
[----:B------:R-:W-:Y:S02]  /*5610*/  VIADD R9, R9, 0x1 ;  /* 0x0000000109097836 */ /* 0x000fe40000000000 */
[----:B--2---:R-:W-:-:S04]  /*5620*/  IMAD.HI.U32 R17, R20, R15, RZ ;  /* 0x0000000f14117227 */ /* 0x004fc800078e00ff */
[----:B------:R-:W-:-:S04]  /*5630*/  IMAD.WIDE.U32 R30, P4, R20, R13, R30 ;  /* 0x0000000d141e7225 */ /* 0x000fc8000788001e */
[----:B------:R-:W-:Y:S02]  /*5640*/  IMAD R16, R20, R15, RZ ;  /* 0x0000000f14107224 */ /* 0x000fe400078e02ff */
[----:B------:R-:W-:Y:S02]  /*5650*/  IMAD.X R17, RZ, RZ, R17, P4 ;  /* 0x000000ffff117224 */ /* 0x000fe400020e0611 */
[----:B------:R-:W-:Y:S01]  /*5660*/  IMAD.HI.U32 R18, R21, R13, RZ ;  /* 0x0000000d15127227 */ /* 0x000fe200078e00ff */
[----:B------:R-:W-:-:S03]  /*5670*/  IADD3 R16, P4, R16, R31, RZ ;  /* 0x0000001f10107210 */ /* 0x000fc60007f9e0ff */
[C---:B------:R-:W-:Y:S01]  /*5680*/  IMAD R19, R21.reuse, R13, RZ ;  /* 0x0000000d15137224 */ /* 0x040fe200078e02ff */
[----:B------:R-:W-:Y:S01]  /*5690*/  IADD3.X R17, P4, R18, R17, RZ, P4, !PT ;  /* 0x0000001112117210 */ /* 0x000fe2000279e4ff */
[----:B------:R-:W-:-:S04]  /*56a0*/  IMAD.HI.U32 R18, R21, R15, RZ ;  /* 0x0000000f15127227 */ /* 0x000fc800078e00ff */
[----:B------:R-:W-:Y:S01]  /*56b0*/  IMAD.X R18, RZ, RZ, R18, P4 ;  /* 0x000000ffff127224 */ /* 0x000fe200020e0612 */
[----:B------:R-:W-:Y:S01]  /*56c0*/  IADD3 R31, P4, R19, R16, RZ ;  /* 0x00000010131f7210 */ /* 0x000fe20007f9e0ff */
[----:B------:R-:W-:-:S04]  /*56d0*/  IMAD R20, R21, R15, RZ ;  /* 0x0000000f15147224 */ /* 0x000fc800078e02ff */
[----:B------:R0:W-:Y:S01]  /*56e0*/  STL.64 [R14], R30 ;  /* 0x0000001e0e007387 */ /* 0x0001e20000100a00 */
[----:B------:R-:W-:-:S05]  /*56f0*/  IADD3.X R17, P4, R20, R17, RZ, P4, !PT ;  /* 0x0000001114117210 */ /* 0x000fca000279e4ff */
[----:B------:R-:W-:Y:S01]  /*5700*/  IMAD.X R18, RZ, RZ, R18, P4 ;  /* 0x000000ffff127224 */ /* 0x000fe200020e0612 */
[----:B------:R-:W-:Y:S01]  /*5710*/  ISETP.GE.AND P4, PT, R9, R12, PT ;  /* 0x0000000c0900720c */ /* 0x000fe20003f86270 */
[----:B0-----:R-:W-:Y:S02]  /*5720*/  VIADD R14, R14, 0x8 ;  /* 0x000000080e0e7836 */ /* 0x001fe40000000000 */
[----:B------:R-:W-:Y:S02]  /*5730*/  IMAD.MOV.U32 R30, RZ, RZ, R17 ;  /* 0x000000ffff1e7224 */ /* 0x000fe400078e0011 */
[----:B------:R-:W-:-:S08]  /*5740*/  IMAD.MOV.U32 R31, RZ, RZ, R18 ;  /* 0x000000ffff1f7224 */ /* 0x000fd000078e0012 */
[----:B------:R-:W-:Y:S05]  /*5750*/  @!P4 BRA `(.L_x_83) ;  /* 0xfffffffc0090c947 */ /* 0x000fea000383ffff */
[----:B------:R-:W-:Y:S05]  /*5760*/  BSYNC B1 ;  /* 0x0000000000017941 */ /* 0x000fea0003800000 */
.L_x_82:
[----:B------:R-:W-:Y:S05]  /*5770*/  BRA `(.L_x_84) ;  /* 0x0000000000087947 */ /* 0x000fea0003800000 */
.L_x_81:
[----:B------:R-:W-:Y:S01]  /*5780*/  IMAD.MOV.U32 R12, RZ, RZ, R9 ;  /* 0x000000ffff0c7224 */ /* 0x000fe200078e0009 */
[----:B------:R-:W-:-:S07]  /*5790*/  CS2R R30, SRZ ;  /* 0x00000000001e7805 */ /* 0x000fce000001ff00 */
.L_x_84:
[----:B------:R-:W-:Y:S05]  /*57a0*/  BSYNC B0 ;  /* 0x0000000000007941 */ /* 0x000fea0003800000 */
.L_x_80:
[----:B------:R-:W-:Y:S01]  /*57b0*/  LOP3.LUT P4, R9, R65, 0x3f, RZ, 0xc0, !PT ;  /* 0x0000003f41097812 */ /* 0x000fe2000788c0ff */
[----:B------:R-:W-:Y:S02]  /*57c0*/  IMAD.IADD R12, R45, 0x1, R12 ;  /* 0x000000012d0c7824 */ /* 0x000fe400078e020c */
[----:B------:R-:W-:Y:S02]  /*57d0*/  VIADD R10, R44, 0x10 ;  /* 0x000000102c0a7836 */ /* 0x000fe40000000000 */
[----:B------:R-:W-:-:S05]  /*57e0*/  IMAD R12, R12, 0x8, R44 ;  /* 0x000000080c0c7824 */ /* 0x000fca00078e022c */
[----:B------:R0:W-:Y:S04]  /*57f0*/  STL.64 [R12+-0x78], R30 ;  /* 0xffff881e0c007387 */ /* 0x0001e80000100a00 */
[----:B------:R-:W2:Y:S04]  /*5800*/  @P4 LDL.64 R10, [R10+-0x8] ;  /* 0xfffff8000a0a4983 */ /* 0x000ea80000100a00 */
[----:B------:R-:W3:Y:S04]  /*5810*/  LDL.64 R14, [R44+0x18] ;  /* 0x000018002c0e7983 */ /* 0x000ee80000100a00 */
[----:B0-----:R-:W4:Y:S01]  /*5820*/  LDL.64 R12, [R44+0x10] ;  /* 0x000010002c0c7983 */ /* 0x001f220000100a00 */
[----:B------:R-:W-:-:S02]  /*5830*/  @P4 IADD3 R16, -R9, 0x40, RZ ;  /* 0x0000004009104810 */ /* 0x000fc40007ffe1ff */
[----:B------:R-:W-:Y:S02]  /*5840*/  LOP3.LUT R7, R7, 0x80000000, RZ, 0xc0, !PT ;  /* 0x8000000007077812 */ /* 0x000fe400078ec0ff */
[----:B-1----:R-:W-:Y:S02]  /*5850*/  R2UR UR4, R74 ;  /* 0x000000004a0472ca */ /* 0x002fe400000e0000 */
[----:B------:R-:W-:Y:S01]  /*5860*/  R2UR UR5, R75 ;  /* 0x000000004b0572ca */ /* 0x000fe200000e0000 */
[----:B------:R-:W-:Y:S01]  /*5870*/  BSSY B0, `(.L_x_85) ;  /* 0x0000027000007945 */ /* 0x000fe20003800000 */
[-CC-:B--2---:R-:W-:Y:S02]  /*5880*/  @P4 SHF.R.U64 R19, R10, R16.reuse, R11.reuse ;  /* 0x000000100a134219 */ /* 0x184fe4000000120b */
[----:B------:R-:W-:Y:S02]  /*5890*/  @P4 SHF.R.U32.HI R20, RZ, R16, R11 ;  /* 0x00000010ff144219 */ /* 0x000fe4000001160b */
[----:B---3--:R-:W-:-:S02]  /*58a0*/  @P4 SHF.L.U64.HI R10, R14, R9, R15 ;  /* 0x000000090e0a4219 */ /* 0x008fc4000001020f */
[-CC-:B----4-:R-:W-:Y:S02]  /*58b0*/  @P4 SHF.R.U64 R17, R12, R16.reuse, R13.reuse ;  /* 0x000000100c114219 */ /* 0x190fe4000000120d */
[--C-:B------:R-:W-:Y:S02]  /*58c0*/  @P4 SHF.R.U32.HI R16, RZ, R16, R13.reuse ;  /* 0x00000010ff104219 */ /* 0x100fe4000001160d */
[-C--:B------:R-:W-:Y:S02]  /*58d0*/  @P4 SHF.L.U32 R11, R14, R9.reuse, RZ ;  /* 0x000000090e0b4219 */ /* 0x080fe400000006ff */
[CC--:B------:R-:W-:Y:S02]  /*58e0*/  @P4 SHF.L.U32 R18, R12.reuse, R9.reuse, RZ ;  /* 0x000000090c124219 */ /* 0x0c0fe400000006ff */
[----:B------:R-:W-:Y:S02]  /*58f0*/  @P4 SHF.L.U64.HI R9, R12, R9, R13 ;  /* 0x000000090c094219 */ /* 0x000fe4000001020d */
[----:B------:R-:W-:-:S02]  /*5900*/  @P4 LOP3.LUT R15, R10, R16, RZ, 0xfc, !PT ;  /* 0x000000100a0f4212 */ /* 0x000fc400078efcff */
[----:B------:R-:W-:Y:S02]  /*5910*/  @P4 LOP3.LUT R13, R20, R9, RZ, 0xfc, !PT ;  /* 0x00000009140d4212 */ /* 0x000fe400078efcff */
[----:B------:R-:W-:Y:S02]  /*5920*/  SHF.R.U32.HI R9, RZ, 0x1d, R15 ;  /* 0x0000001dff097819 */ /* 0x000fe4000001160f */
[----:B------:R-:W-:Y:S02]  /*5930*/  @P4 LOP3.LUT R14, R11, R17, RZ, 0xfc, !PT ;  /* 0x000000110b0e4212 */ /* 0x000fe400078efcff */
[----:B------:R-:W-:Y:S02]  /*5940*/  @P4 LOP3.LUT R12, R19, R18, RZ, 0xfc, !PT ;  /* 0x00000012130c4212 */ /* 0x000fe400078efcff */
[----:B------:R-:W-:Y:S02]  /*5950*/  ISETP.NE.AND P4, PT, R7, RZ, PT ;  /* 0x000000ff0700720c */ /* 0x000fe40003f85270 */
[----:B------:R-:W-:Y:S01]  /*5960*/  LOP3.LUT R9, R9, 0x1, RZ, 0xc0, !PT ;  /* 0x0000000109097812 */ /* 0x000fe200078ec0ff */
[----:B------:R-:W-:-:S03]  /*5970*/  IMAD.SHL.U32 R11, R14, 0x4, RZ ;  /* 0x000000040e0b7824 */ /* 0x000fc600078e00ff */
[----:B------:R-:W-:Y:S02]  /*5980*/  LEA.HI R10, R15, R9, RZ, 0x2 ;  /* 0x000000090f0a7211 */ /* 0x000fe400078f10ff */
[----:B------:R-:W-:-:S04]  /*5990*/  SHF.R.U32.HI R9, RZ, 0x1e, R13 ;  /* 0x0000001eff097819 */ /* 0x000fc8000001160d */
[----:B------:R-:W-:Y:S01]  /*59a0*/  LOP3.LUT R9, R11, R9, RZ, 0xfc, !PT ;  /* 0x000000090b097212 */ /* 0x000fe200078efcff */
[----:B------:R-:W-:Y:S01]  /*59b0*/  @P4 IMAD.MOV R10, RZ, RZ, -R10 ;  /* 0x000000ffff0a4224 */ /* 0x000fe200078e0a0a */
[----:B------:R-:W-:Y:S02]  /*59c0*/  SHF.L.U64.HI R14, R14, 0x2, R15 ;  /* 0x000000020e0e7819 */ /* 0x000fe4000001020f */
[----:B------:R-:W-:-:S04]  /*59d0*/  ISETP.GT.U32.AND P4, PT, R9, -0x1, PT ;  /* 0xffffffff0900780c */ /* 0x000fc80003f84070 */
[----:B------:R-:W-:Y:S01]  /*59e0*/  ISETP.GT.AND.EX P4, PT, R14, -0x1, PT, P4 ;  /* 0xffffffff0e00780c */ /* 0x000fe20003f84340 */
[----:B------:R-:W-:Y:S02]  /*59f0*/  IMAD.MOV.U32 R16, RZ, RZ, R6 ;  /* 0x000000ffff107224 */ /* 0x000fe400078e0006 */
[----:B------:R-:W-:Y:S01]  /*5a00*/  IMAD.MOV.U32 R17, RZ, RZ, R0 ;  /* 0x000000ffff117224 */ /* 0x000fe200078e0000 */
[----:B------:R-:W-:-:S04]  /*5a10*/  SHF.L.U64.HI R13, R12, 0x2, R13 ;  /* 0x000000020c0d7819 */ /* 0x000fc8000001020d */
[----:B------:R0:W-:Y:S02]  /*5a20*/  ST.E desc[UR4][R16.64], R10 ;  /* 0x0000000a10007985 */ /* 0x0001e4000c101904 */
[----:B0-----:R-:W-:-:S03]  /*5a30*/  IMAD.SHL.U32 R10, R12, 0x4, RZ ;  /* 0x000000040c0a7824 */ /* 0x001fc600078e00ff */
[----:B------:R-:W-:Y:S05]  /*5a40*/  @P4 BRA `(.L_x_86) ;  /* 0x0000000000244947 */ /* 0x000fea0003800000 */
[----:B------:R-:W-:Y:S02]  /*5a50*/  LOP3.LUT R13, RZ, R13, RZ, 0x33, !PT ;  /* 0x0000000dff0d7212 */ /* 0x000fe400078e33ff */
[----:B------:R-:W-:Y:S01]  /*5a60*/  IADD3 RZ, P4, RZ, -R10, RZ ;  /* 0x8000000affff7210 */ /* 0x000fe20007f9e0ff */
[----:B------:R-:W-:Y:S01]  /*5a70*/  IMAD.MOV R10, RZ, RZ, -R10 ;  /* 0x000000ffff0a7224 */ /* 0x000fe200078e0a0a */
[----:B------:R-:W-:Y:S02]  /*5a80*/  LOP3.LUT R9, RZ, R9, RZ, 0x33, !PT ;  /* 0x00000009ff097212 */ /* 0x000fe400078e33ff */
[----:B------:R-:W-:Y:S02]  /*5a90*/  IADD3.X R13, P4, RZ, R13, RZ, P4, !PT ;  /* 0x0000000dff0d7210 */ /* 0x000fe4000279e4ff */
[----:B------:R-:W-:Y:S02]  /*5aa0*/  LOP3.LUT R14, RZ, R14, RZ, 0x33, !PT ;  /* 0x0000000eff0e7212 */ /* 0x000fe400078e33ff */
[----:B------:R-:W-:-:S02]  /*5ab0*/  IADD3.X R9, P4, RZ, R9, RZ, P4, !PT ;  /* 0x00000009ff097210 */ /* 0x000fc4000279e4ff */
[----:B------:R-:W-:-:S03]  /*5ac0*/  LOP3.LUT R7, R7, 0x80000000, RZ, 0x3c, !PT ;  /* 0x8000000007077812 */ /* 0x000fc600078e3cff */
[----:B------:R-:W-:-:S08]  /*5ad0*/  IMAD.X R14, RZ, RZ, R14, P4 ;  /* 0x000000ffff0e7224 */ /* 0x000fd000020e060e */
.L_x_86:
[----:B------:R-:W-:Y:S05]  /*5ae0*/  BSYNC B0 ;  /* 0x0000000000007941 */ /* 0x000fea0003800000 */
.L_x_85:
[----:B------:R-:W-:-:S04]  /*5af0*/  ISETP.NE.U32.AND P4, PT, R14, RZ, PT ;  /* 0x000000ff0e00720c */ /* 0x000fc80003f85070 */
[----:B------:R-:W-:-:S06]  /*5b00*/  SEL R12, R9, R14, !P4 ;  /* 0x0000000e090c7207 */ /* 0x000fcc0006000000 */
[----:B------:R-:W0:Y:S02]  /*5b10*/  FLO.U32 R12, R12 ;  /* 0x0000000c000c7300 */ /* 0x000e2400000e0000 */
[----:B0-----:R-:W-:Y:S02]  /*5b20*/  IADD3 R11, -R12, 0x1f, RZ ;  /* 0x0000001f0c0b7810 */ /* 0x001fe40007ffe1ff */
[----:B------:R-:W-:-:S03]  /*5b30*/  IADD3 R12, -R12, 0x3f, RZ ;  /* 0x0000003f0c0c7810 */ /* 0x000fc60007ffe1ff */
[----:B------:R-:W-:-:S05]  /*5b40*/  @P4 IMAD.MOV R12, RZ, RZ, R11 ;  /* 0x000000ffff0c4224 */ /* 0x000fca00078e020b */
[----:B------:R-:W-:-:S13]  /*5b50*/  ISETP.NE.AND P4, PT, R12, RZ, PT ;  /* 0x000000ff0c00720c */ /* 0x000fda0003f85270 */
[----:B------:R-:W-:Y:S02]  /*5b60*/  @P4 IADD3 R11, -R12, 0x40, RZ ;  /* 0x000000400c0b4810 */ /* 0x000fe40007ffe1ff */
[CC--:B------:R-:W-:Y:S02]  /*5b70*/  @P4 SHF.L.U32 R16, R9.reuse, R12.reuse, RZ ;  /* 0x0000000c09104219 */ /* 0x0c0fe400000006ff */
[-CC-:B------:R-:W-:Y:S02]  /*5b80*/  @P4 SHF.R.U64 R15, R10, R11.reuse, R13.reuse ;  /* 0x0000000b0a0f4219 */ /* 0x180fe4000000120d */
[----:B------:R-:W-:Y:S02]  /*5b90*/  @P4 SHF.L.U64.HI R10, R9, R12, R14 ;  /* 0x0000000c090a4219 */ /* 0x000fe4000001020e */
[----:B------:R-:W-:Y:S02]  /*5ba0*/  @P4 LOP3.LUT R9, R15, R16, RZ, 0xfc, !PT ;  /* 0x000000100f094212 */ /* 0x000fe400078efcff */
[----:B------:R-:W-:-:S03]  /*5bb0*/  @P4 SHF.R.U32.HI R11, RZ, R11, R13 ;  /* 0x0000000bff0b4219 */ /* 0x000fc6000001160d */
[----:B------:R-:W-:Y:S01]  /*5bc0*/  IMAD.WIDE.U32 R16, R9, 0x2168c235, RZ ;  /* 0x2168c23509107825 */ /* 0x000fe200078e00ff */
[----:B------:R-:W-:-:S03]  /*5bd0*/  @P4 LOP3.LUT R14, R11, R10, RZ, 0xfc, !PT ;  /* 0x0000000a0b0e4212 */ /* 0x000fc600078efcff */
[----:B------:R-:W-:Y:S02]  /*5be0*/  IMAD.MOV.U32 R10, RZ, RZ, R17 ;  /* 0x000000ffff0a7224 */ /* 0x000fe400078e0011 */
[----:B------:R-:W-:Y:S02]  /*5bf0*/  IMAD.MOV.U32 R11, RZ, RZ, RZ ;  /* 0x000000ffff0b7224 */ /* 0x000fe400078e00ff */
[----:B------:R-:W-:-:S04]  /*5c00*/  IMAD.WIDE.U32 R10, R9, -0x36f0255e, R10 ;  /* 0xc90fdaa2090a7825 */ /* 0x000fc800078e000a */
[----:B------:R-:W-:-:S04]  /*5c10*/  IMAD.HI.U32 R9, R14, -0x36f0255e, RZ ;  /* 0xc90fdaa20e097827 */ /* 0x000fc800078e00ff */
[----:B------:R-:W-:-:S04]  /*5c20*/  IMAD.WIDE.U32 R10, P4, R14, 0x2168c235, R10 ;  /* 0x2168c2350e0a7825 */ /* 0x000fc8000788000a */
[----:B------:R-:W-:Y:S02]  /*5c30*/  IMAD.X R13, RZ, RZ, R9, P4 ;  /* 0x000000ffff0d7224 */ /* 0x000fe400020e0609 */
[----:B------:R-:W-:-:S05]  /*5c40*/  IMAD R9, R14, -0x36f0255e, RZ ;  /* 0xc90fdaa20e097824 */ /* 0x000fca00078e02ff */
[----:B------:R-:W-:-:S05]  /*5c50*/  IADD3 R9, P4, R9, R11, RZ ;  /* 0x0000000b09097210 */ /* 0x000fca0007f9e0ff */
[----:B------:R-:W-:Y:S01]  /*5c60*/  IMAD.X R11, RZ, RZ, R13, P4 ;  /* 0x000000ffff0b7224 */ /* 0x000fe200020e060d */
[----:B------:R-:W-:-:S04]  /*5c70*/  ISETP.GE.U32.AND P4, PT, R9, 0x1, PT ;  /* 0x000000010900780c */ /* 0x000fc80003f86070 */
[----:B------:R-:W-:-:S13]  /*5c80*/  ISETP.GE.AND.EX P4, PT, R11, RZ, PT, P4 ;  /* 0x000000ff0b00720c */ /* 0x000fda0003f86340 */
[----:B------:R-:W-:Y:S01]  /*5c90*/  @P4 IADD3 RZ, P5, R16, R16, RZ ;  /* 0x0000001010ff4210 */ /* 0x000fe20007fbe0ff */
[----:B------:R-:W-:-:S03]  /*5ca0*/  @P4 VIADD R12, R12, 0x1 ;  /* 0x000000010c0c4836 */ /* 0x000fc60000000000 */
[----:B------:R-:W-:Y:S01]  /*5cb0*/  @P4 IADD3.X RZ, P5, R10, R10, RZ, P5, !PT ;  /* 0x0000000a0aff4210 */ /* 0x000fe20002fbe4ff */
[----:B------:R-:W-:Y:S01]  /*5cc0*/  IMAD.MOV.U32 R10, RZ, RZ, R9 ;  /* 0x000000ffff0a7224 */ /* 0x000fe200078e0009 */
[----:B------:R-:W-:-:S04]  /*5cd0*/  IADD3 R12, -R12, 0x3fe, RZ ;  /* 0x000003fe0c0c7810 */ /* 0x000fc80007ffe1ff */
[----:B------:R-:W-:-:S05]  /*5ce0*/  @P4 IADD3.X R13, P5, R10, R10, RZ, P5, !PT ;  /* 0x0000000a0a0d4210 */ /* 0x000fca0002fbe4ff */
[----:B------:R-:W-:Y:S02]  /*5cf0*/  @P4 IMAD.X R9, R11, 0x1, R11, P5 ;  /* 0x000000010b094824 */ /* 0x000fe400028e060b */
[----:B------:R-:W-:Y:S02]  /*5d00*/  @P4 IMAD.MOV.U32 R10, RZ, RZ, R13 ;  /* 0x000000ffff0a4224 */ /* 0x000fe400078e000d */
[----:B------:R-:W-:-:S03]  /*5d10*/  @P4 IMAD.MOV.U32 R11, RZ, RZ, R9 ;  /* 0x000000ffff0b4224 */ /* 0x000fc600078e0009 */
[----:B------:R-:W-:-:S05]  /*5d20*/  IADD3 R9, P5, R10, 0x1, RZ ;  /* 0x000000010a097810 */ /* 0x000fca0007fbe0ff */
[----:B------:R-:W-:-:S05]  /*5d30*/  IMAD.X R10, RZ, RZ, R11, P5 ;  /* 0x000000ffff0a7224 */ /* 0x000fca00028e060b */
[----:B------:R-:W-:-:S04]  /*5d40*/  SHF.R.U64 R9, R9, 0xa, R10 ;  /* 0x0000000a09097819 */ /* 0x000fc8000000120a */
[----:B------:R-:W-:-:S04]  /*5d50*/  IADD3 R9, P5, R9, 0x1, RZ ;  /* 0x0000000109097810 */ /* 0x000fc80007fbe0ff */
[----:B------:R-:W-:-:S04]  /*5d60*/  LEA.HI.X R10, R10, RZ, RZ, 0x16, P5 ;  /* 0x000000ff0a0a7211 */ /* 0x000fc800028fb4ff */
[--C-:B------:R-:W-:Y:S02]  /*5d70*/  SHF.R.U64 R9, R9, 0x1, R10.reuse ;  /* 0x0000000109097819 */ /* 0x100fe4000000120a */
[----:B------:R-:W-:Y:S02]  /*5d80*/  SHF.R.U32.HI R10, RZ, 0x1, R10 ;  /* 0x00000001ff0a7819 */ /* 0x000fe4000001160a */
[----:B------:R-:W-:-:S05]  /*5d90*/  IADD3 R13, P4, RZ, R9, RZ ;  /* 0x00000009ff0d7210 */ /* 0x000fca0007f9e0ff */
[----:B------:R-:W-:-:S05]  /*5da0*/  IMAD.U32.X R10, R12, 0x100000, R10, P4 ;  /* 0x001000000c0a7824 */ /* 0x000fca00020e040a */
[----:B------:R-:W-:-:S07]  /*5db0*/  LOP3.LUT R7, R10, R7, RZ, 0xfc, !PT ;  /* 0x000000070a077212 */ /* 0x000fce00078efcff */
.L_x_79:
[----:B------:R-:W-:Y:S02]  /*5dc0*/  IMAD.MOV.U32 R9, RZ, RZ, 0x0 ;  /* 0x00000000ff097424 */ /* 0x000fe400078e00ff */
[----:B------:R-:W-:Y:S02]  /*5dd0*/  IMAD.MOV.U32 R10, RZ, RZ, R13 ;  /* 0x000000ffff0a7224 */ /* 0x000fe400078e000d */
[----:B------:R-:W-:Y:S01]  /*5de0*/  IMAD.MOV.U32 R11, RZ, RZ, R7 ;  /* 0x000000ffff0b7224 */ /* 0x000fe200078e0007 */
[----:B------:R-:W-:Y:S06]  /*5df0*/  RET.REL.NODEC R8 `(triton_) ;  /* 0xffffffa008807950 */ /* 0x000fec0003c3ffff */
.L_x_87:
[----:B------:R-:W-:-:S00]  /*5e00*/  BRA `(.L_x_87) ;  /* 0xfffffffc00fc7947 */ /* 0x000fc0000383ffff */
[----:B------:R-:W-:-:S00]  /*5e10*/  NOP ;  /* 0x0000000000007918 */ /* 0x000fc00000000000 */
        /* <DEDUP_REMOVED lines=14> */
.L_x_90:


//--------------------- .nv.global.init           --------------------------
	.section	.nv.global.init,"aw",@progbits
	.align	8
.nv.global.init:
	.type		__cudart_sin_cos_coeffs,@object
	.size		__cudart_sin_cos_coeffs,(__cudart_i2opi_d - __cudart_sin_cos_coeffs)
__cudart_sin_cos_coeffs:
        /* <DEDUP_REMOVED lines=8> */
	.type		__cudart_i2opi_d,@object
	.size		__cudart_i2opi_d,(_$_str - __cudart_i2opi_d)
__cudart_i2opi_d:
        /* <DEDUP_REMOVED lines=9> */
	.type		_$_str,@object
	.size		_$_str,(_$_str_$_1 - _$_str)
_$_str:
        /*0110*/ 	.byte	0x5f, 0x5f, 0x43, 0x55, 0x44, 0x41, 0x5f, 0x46, 0x54, 0x5a, 0x00
	.type		_$_str_$_1,@object
	.size		_$_str_$_1,(.L_1 - _$_str_$_1)
_$_str_$_1:
        /*011b*/ 	.byte	0x5f, 0x5f, 0x43, 0x55, 0x44, 0x41, 0x5f, 0x41, 0x52, 0x43, 0x48, 0x00
.L_1:


//--------------------- .nv.constant0.triton_     --------------------------
	.section	.nv.constant0.triton_,"a",@progbits
	.sectionflags	@""
	.align	4
.nv.constant0.triton_:
	.zero		576
